def gluon_wgmma(
    a_ptr,
    b_ptr,
    c_ptr,
    M,
    N,
    K,
    stride_am,
    stride_bk,
    stride_cm,
    BLOCK_M: gl.constexpr,
    BLOCK_N: gl.constexpr,
    BLOCK_K: gl.constexpr,
    DTYPE: gl.constexpr,
    A_LAYOUT: gl.constexpr,
    B_LAYOUT: gl.constexpr,
    C_LAYOUT: gl.constexpr,
    B_SHAPE: gl.constexpr,
    TRANS_B: gl.constexpr,
    NUM_BUFFERS: gl.constexpr,
    NUM_WARPS: gl.constexpr,
):
    a_desc = tma.make_tensor_descriptor(
        a_ptr, [M, K], [stride_am, 1], [BLOCK_M, BLOCK_K], A_LAYOUT
    )
    b_desc = tma.make_tensor_descriptor(
        b_ptr,
        [N, K] if TRANS_B else [K, N],
        [stride_bk, 1],
        B_SHAPE,
        B_LAYOUT,
    )
    c_desc = tma.make_tensor_descriptor(
        c_ptr, [M, N], [stride_cm, 1], [BLOCK_M, BLOCK_N], C_LAYOUT
    )

    a_bufs = gl.allocate_shared_memory(
        DTYPE, [NUM_BUFFERS, BLOCK_M, BLOCK_K], A_LAYOUT
    )
    b_bufs = gl.allocate_shared_memory(DTYPE, [NUM_BUFFERS] + B_SHAPE, B_LAYOUT)

    pid_m = gl.program_id(0)
    pid_n = gl.program_id(1)
    off_m = pid_m * BLOCK_M
    off_n = pid_n * BLOCK_N

    mma_layout: gl.constexpr = pick_wgmma_layout(DTYPE, BLOCK_M, BLOCK_N, NUM_WARPS)
    acc = warpgroup_mma_init(
        gl.zeros((BLOCK_M, BLOCK_N), dtype=gl.float32, layout=mma_layout)
    )

    bars = gl.allocate_shared_memory(
        gl.int64, [NUM_BUFFERS, 1], mbarrier.MBarrierLayout()
    )
    for i in gl.static_range(NUM_BUFFERS):
        mbarrier.init(bars.index(i), count=1)
    idx = 0
    phase = 0

    for k in range(0, K, BLOCK_K):
        a = a_bufs.index(idx)
        b = b_bufs.index(idx)
        bar = bars.index(idx)
        mbarrier.expect(bar, a_desc.block_type.nbytes + b_desc.block_type.nbytes)
        tma.async_copy_global_to_shared(a_desc, [off_m, k], bar, a)
        tma.async_copy_global_to_shared(
            b_desc, [off_n, k] if TRANS_B else [k, off_n], bar, b
        )
        mbarrier.wait(bar, phase=phase)

        if TRANS_B:
            b = b.permute((1, 0))
        acc = warpgroup_mma_wait(num_outstanding=0, deps=(acc,))
        acc = warpgroup_mma(a, b, acc, is_async=True)

        idx += 1
        if idx == NUM_BUFFERS:
            idx = 0
            phase ^= 1

    acc = warpgroup_mma_wait(num_outstanding=0, deps=(acc,))
    for i in gl.static_range(NUM_BUFFERS):
        mbarrier.invalidate(bars.index(i))

    c_smem = gl.allocate_shared_memory(DTYPE, [BLOCK_M, BLOCK_N], C_LAYOUT)
    c_smem.store(acc.to(DTYPE))
    fence_async_shared()
    tma.async_copy_shared_to_global(c_desc, [off_m, off_n], c_smem)
    tma.store_wait(pendings=0)

# config = {"BLOCK_K": 32, "BLOCK_M": 128, "BLOCK_N": 64, "arch": "sm_90", "dtype": "fp16", "num_buffers": 4, "num_warps": 4, "trans_b": 1}
# arch = sm_90


// ===== COMPILED SASS (sm_90a) =====

	.target	sm_90a

	.elftype	@"ET_EXEC"


//--------------------- .note.nv.tkinfo           --------------------------
	.section	.note.nv.tkinfo,"",@"SHT_NOTE"
	.sectionflags	@"SHF_NOTE_NV_TKINFO"
	.tkinfo
        /*0018*/ 	.word	0x00000002
        /*0030*/ 	.string	""
        /*0030*/ 	.string	"ptxas"
        /*0030*/ 	.string	"Cuda compilation tools, release 13.0, V13.0.88"
        /*0030*/ 	.string	"Build cuda_13.0.r13.0/compiler.36424714_0"
        /*0030*/ 	.string	"-v  -suppress-debug-info  -lineinfo  -arch sm_90a "



//--------------------- .note.nv.cuinfo           --------------------------
	.section	.note.nv.cuinfo,"",@"SHT_NOTE"
	.sectionflags	@"SHF_NOTE_NV_CUINFO"
        /*0018*/ 	.short	0x0002
        /*001a*/ 	.short	0x005a
        /*001c*/ 	.short	0x0082
	.zero		2


//--------------------- .nv.info                  --------------------------
	.section	.nv.info,"",@"SHT_CUDA_INFO"
	.align	4


	//----- nvinfo : EIATTR_REGCOUNT
	.align		4
        /*0000*/ 	.byte	0x04, 0x2f
        /*0002*/ 	.short	(.L_1 - .L_0)
	.align		4
.L_0:
        /*0004*/ 	.word	index@(gluon_wgmma)
        /*0008*/ 	.word	0x0000005a


	//----- nvinfo : EIATTR_FRAME_SIZE
	.align		4
.L_1:
        /*000c*/ 	.byte	0x04, 0x11
        /*000e*/ 	.short	(.L_3 - .L_2)
	.align		4
.L_2:
        /*0010*/ 	.word	index@(gluon_wgmma)
        /*0014*/ 	.word	0x00000000


	//----- nvinfo : EIATTR_MIN_STACK_SIZE
	.align		4
.L_3:
        /*0018*/ 	.byte	0x04, 0x12
        /*001a*/ 	.short	(.L_5 - .L_4)
	.align		4
.L_4:
        /*001c*/ 	.word	index@(gluon_wgmma)
        /*0020*/ 	.word	0x00000000
.L_5:


//--------------------- .nv.compat                --------------------------
	.section	.nv.compat,"",@"SHT_CUDA_COMPAT_INFO"
	.align	4
        /*0000*/ 	.byte	0x02, 0x09, 0x01, 0x00, 0x02, 0x02, 0x04, 0x00, 0x02, 0x05, 0x05, 0x00, 0x03, 0x07, 0x01, 0x01
        /*0010*/ 	.byte	0x02, 0x03, 0x03, 0x00, 0x02, 0x06, 0x01, 0x00, 0x04, 0x0b, 0x08, 0x00, 0x00, 0x00, 0x00, 0x00
        /*0020*/ 	.byte	0x00, 0x00, 0x00, 0x00


//--------------------- .nv.info.gluon_wgmma      --------------------------
	.section	.nv.info.gluon_wgmma,"",@"SHT_CUDA_INFO"
	.sectionflags	@""
	.align	4


	//----- nvinfo : EIATTR_CUDA_API_VERSION
	.align		4
        /*0000*/ 	.byte	0x04, 0x37
        /*0002*/ 	.short	(.L_7 - .L_6)
.L_6:
        /*0004*/ 	.word	0x00000082


	//----- nvinfo : EIATTR_KPARAM_INFO
	.align		4
.L_7:
        /*0008*/ 	.byte	0x04, 0x17
        /*000a*/ 	.short	(.L_9 - .L_8)
.L_8:
        /*000c*/ 	.word	0x00000000
        /*0010*/ 	.short	0x000a
        /*0012*/ 	.short	0x0048
        /*0014*/ 	.byte	0x00, 0xf4, 0x21, 0x00


	//----- nvinfo : EIATTR_KPARAM_INFO
	.align		4
.L_9:
        /*0018*/ 	.byte	0x04, 0x17
        /*001a*/ 	.short	(.L_11 - .L_10)
.L_10:
        /*001c*/ 	.word	0x00000000
        /*0020*/ 	.short	0x0009
        /*0022*/ 	.short	0x0040
        /*0024*/ 	.byte	0x00, 0xf4, 0x21, 0x00


	//----- nvinfo : EIATTR_KPARAM_INFO
	.align		4
.L_11:
        /*0028*/ 	.byte	0x04, 0x17
        /*002a*/ 	.short	(.L_13 - .L_12)
.L_12:
        /*002c*/ 	.word	0x00000000
        /*0030*/ 	.short	0x0008
        /*0032*/ 	.short	0x0038
        /*0034*/ 	.byte	0x00, 0xf0, 0x21, 0x00


	//----- nvinfo : EIATTR_KPARAM_INFO
	.align		4
.L_13:
        /*0038*/ 	.byte	0x04, 0x17
        /*003a*/ 	.short	(.L_15 - .L_14)
.L_14:
        /*003c*/ 	.word	0x00000000
        /*0040*/ 	.short	0x0007
        /*0042*/ 	.short	0x0030
        /*0044*/ 	.byte	0x00, 0xf0, 0x21, 0x00


	//----- nvinfo : EIATTR_KPARAM_INFO
	.align		4
.L_15:
        /*0048*/ 	.byte	0x04, 0x17
        /*004a*/ 	.short	(.L_17 - .L_16)
.L_16:
        /*004c*/ 	.word	0x00000000
        /*0050*/ 	.short	0x0006
        /*0052*/ 	.short	0x0028
        /*0054*/ 	.byte	0x00, 0xf0, 0x21, 0x00


	//----- nvinfo : EIATTR_KPARAM_INFO
	.align		4
.L_17:
        /*0058*/ 	.byte	0x04, 0x17
        /*005a*/ 	.short	(.L_19 - .L_18)
.L_18:
        /*005c*/ 	.word	0x00000000
        /*0060*/ 	.short	0x0005
        /*0062*/ 	.short	0x0020
        /*0064*/ 	.byte	0x00, 0xf0, 0x11, 0x00


	//----- nvinfo : EIATTR_KPARAM_INFO
	.align		4
.L_19:
        /*0068*/ 	.byte	0x04, 0x17
        /*006a*/ 	.short	(.L_21 - .L_20)
.L_20:
        /*006c*/ 	.word	0x00000000
        /*0070*/ 	.short	0x0004
        /*0072*/ 	.short	0x001c
        /*0074*/ 	.byte	0x00, 0xf0, 0x11, 0x00


	//----- nvinfo : EIATTR_KPARAM_INFO
	.align		4
.L_21:
        /*0078*/ 	.byte	0x04, 0x17
        /*007a*/ 	.short	(.L_23 - .L_22)
.L_22:
        /*007c*/ 	.word	0x00000000
        /*0080*/ 	.short	0x0003
        /*0082*/ 	.short	0x0018
        /*0084*/ 	.byte	0x00, 0xf0, 0x11, 0x00


	//----- nvinfo : EIATTR_KPARAM_INFO
	.align		4
.L_23:
        /*0088*/ 	.byte	0x04, 0x17
        /*008a*/ 	.short	(.L_25 - .L_24)
.L_24:
        /*008c*/ 	.word	0x00000000
        /*0090*/ 	.short	0x0002
        /*0092*/ 	.short	0x0010
        /*0094*/ 	.byte	0x00, 0xf4, 0x21, 0x00


	//----- nvinfo : EIATTR_KPARAM_INFO
	.align		4
.L_25:
        /*0098*/ 	.byte	0x04, 0x17
        /*009a*/ 	.short	(.L_27 - .L_26)
.L_26:
        /*009c*/ 	.word	0x00000000
        /*00a0*/ 	.short	0x0001
        /*00a2*/ 	.short	0x0008
        /*00a4*/ 	.byte	0x00, 0xf4, 0x21, 0x00


	//----- nvinfo : EIATTR_KPARAM_INFO
	.align		4
.L_27:
        /*00a8*/ 	.byte	0x04, 0x17
        /*00aa*/ 	.short	(.L_29 - .L_28)
.L_28:
        /*00ac*/ 	.word	0x00000000
        /*00b0*/ 	.short	0x0000
        /*00b2*/ 	.short	0x0000
        /*00b4*/ 	.byte	0x00, 0xf4, 0x21, 0x00


	//----- nvinfo : EIATTR_SPARSE_MMA_MASK
	.align		4
.L_29:
        /*00b8*/ 	.byte	0x03, 0x50
        /*00ba*/ 	.short	0x0000


	//----- nvinfo : EIATTR_MAXREG_COUNT
	.align		4
        /*00bc*/ 	.byte	0x03, 0x1b
        /*00be*/ 	.short	0x00ff


	//----- nvinfo : EIATTR_NUM_BARRIERS
	.align		4
        /*00c0*/ 	.byte	0x02, 0x4c
        /*00c2*/ 	.byte	0x01
	.zero		1


	//----- nvinfo : EIATTR_MERCURY_ISA_VERSION
	.align		4
        /*00c4*/ 	.byte	0x03, 0x5f
        /*00c6*/ 	.short	0x0101


	//----- nvinfo : EIATTR_INT_WARP_WIDE_INSTR_OFFSETS
	.align		4
        /*00c8*/ 	.byte	0x04, 0x31
        /*00ca*/ 	.short	(.L_31 - .L_30)


	//   ....[0]....
.L_30:
        /*00cc*/ 	.word	0x00001460


	//   ....[1]....
        /*00d0*/ 	.word	0x00001480


	//   ....[2]....
        /*00d4*/ 	.word	0x00001490


	//   ....[3]....
        /*00d8*/ 	.word	0x000014a0


	//   ....[4]....
        /*00dc*/ 	.word	0x000015b0


	//   ....[5]....
        /*00e0*/ 	.word	0x00001960


	//   ....[6]....
        /*00e4*/ 	.word	0x00001970


	//   ....[7]....
        /*00e8*/ 	.word	0x000019e0


	//   ....[8]....
        /*00ec*/ 	.word	0x000019f0


	//   ....[9]....
        /*00f0*/ 	.word	0x00001e70


	//   ....[10]....
        /*00f4*/ 	.word	0x00001e90


	//----- nvinfo : EIATTR_COOP_GROUP_MASK_REGIDS
	.align		4
.L_31:
        /*00f8*/ 	.byte	0x04, 0x29
        /*00fa*/ 	.short	(.L_33 - .L_32)


	//   ....[0]....
.L_32:
        /*00fc*/ 	.word	0xffffffff


	//   ....[1]....
        /*0100*/ 	.word	0xffffffff


	//   ....[2]....
        /*0104*/ 	.word	0xffffffff


	//----- nvinfo : EIATTR_COOP_GROUP_INSTR_OFFSETS
	.align		4
.L_33:
        /*0108*/ 	.byte	0x04, 0x28
        /*010a*/ 	.short	(.L_35 - .L_34)


	//   ....[0]....
.L_34:
        /*010c*/ 	.word	0x00000150


	//   ....[1]....
        /*0110*/ 	.word	0x00000700


	//   ....[2]....
        /*0114*/ 	.word	0x00000cf0


	//----- nvinfo : EIATTR_MBARRIER_INSTR_OFFSETS
	.align		4
.L_35:
        /*0118*/ 	.byte	0x04, 0x39
        /*011a*/ 	.short	(.L_37 - .L_36)


	//   ....[0]....
.L_36:
        /*011c*/ 	.word	0x00001600
        /*0120*/ 	.word	0x000000ff
        /*0124*/ 	.word	0x0000c000
        /*0128*/ 	.short	0x0100
        /*012a*/ 	.byte	0x14
	.zero		1


	//   ....[1]....
        /*012c*/ 	.word	0x00001620
        /*0130*/ 	.word	0x000000ff
        /*0134*/ 	.word	0x0000c008
        /*0138*/ 	.short	0x0100
        /*013a*/ 	.byte	0x14
	.zero		1


	//   ....[2]....
        /*013c*/ 	.word	0x00001650
        /*0140*/ 	.word	0x000000ff
        /*0144*/ 	.word	0x0000c010
        /*0148*/ 	.short	0x0100
        /*014a*/ 	.byte	0x14
	.zero		1


	//   ....[3]....
        /*014c*/ 	.word	0x00001670
        /*0150*/ 	.word	0x000000ff
        /*0154*/ 	.word	0x0000c018
        /*0158*/ 	.short	0x0100
        /*015a*/ 	.byte	0x14
	.zero		1


	//   ....[4]....
        /*015c*/ 	.word	0x00001aa0
        /*0160*/ 	.word	0x000000ff
        /*0164*/ 	.word	0x0000c000
        /*0168*/ 	.short	0x010a
        /*016a*/ 	.byte	0x12
	.zero		1


	//   ....[5]....
        /*016c*/ 	.word	0x00001dd0
        /*0170*/ 	.word	0x000000ff
        /*0174*/ 	.word	0x0000c000
        /*0178*/ 	.short	0x0108
        /*017a*/ 	.byte	0x14
	.zero		1


	//   ....[6]....
        /*017c*/ 	.word	0x00001f30
        /*0180*/ 	.word	0x000000ff
        /*0184*/ 	.word	0x0000c008
        /*0188*/ 	.short	0x0108
        /*018a*/ 	.byte	0x14
	.zero		1


	//   ....[7]....
        /*018c*/ 	.word	0x00002010
        /*0190*/ 	.word	0x000000ff
        /*0194*/ 	.word	0x0000c010
        /*0198*/ 	.short	0x0108
        /*019a*/ 	.byte	0x14
	.zero		1


	//   ....[8]....
        /*019c*/ 	.word	0x00002090
        /*01a0*/ 	.word	0x000000ff
        /*01a4*/ 	.word	0x0000c018
        /*01a8*/ 	.short	0x0108
        /*01aa*/ 	.byte	0x14
	.zero		1


	//   ....[9]....
        /*01ac*/ 	.word	0x000021a0
        /*01b0*/ 	.word	0x000000ff
        /*01b4*/ 	.word	0x0000c000
        /*01b8*/ 	.short	0x010a
        /*01ba*/ 	.byte	0x12
	.zero		1


	//----- nvinfo : EIATTR_NUM_MBARRIERS
	.align		4
.L_37:
        /*01bc*/ 	.byte	0x03, 0x38
        /*01be*/ 	.short	0x0004


	//----- nvinfo : EIATTR_EXIT_INSTR_OFFSETS
	.align		4
        /*01c0*/ 	.byte	0x04, 0x1c
        /*01c2*/ 	.short	(.L_39 - .L_38)


	//   ....[0]....
.L_38:
        /*01c4*/ 	.word	0x00002190


	//----- nvinfo : EIATTR_REQNTID
	.align		4
.L_39:
        /*01c8*/ 	.byte	0x04, 0x10
        /*01ca*/ 	.short	(.L_41 - .L_40)
.L_40:
        /*01cc*/ 	.word	0x00000080
        /*01d0*/ 	.word	0x00000001
        /*01d4*/ 	.word	0x00000001


	//----- nvinfo : EIATTR_CRS_STACK_SIZE
	.align		4
.L_41:
        /*01d8*/ 	.byte	0x04, 0x1e
        /*01da*/ 	.short	(.L_43 - .L_42)
.L_42:
        /*01dc*/ 	.word	0x00000000


	//----- nvinfo : EIATTR_CBANK_PARAM_SIZE
	.align		4
.L_43:
        /*01e0*/ 	.byte	0x03, 0x19
        /*01e2*/ 	.short	0x0050


	//----- nvinfo : EIATTR_PARAM_CBANK
	.align		4
        /*01e4*/ 	.byte	0x04, 0x0a
        /*01e6*/ 	.short	(.L_45 - .L_44)
	.align		4
.L_44:
        /*01e8*/ 	.word	index@(.nv.constant0.gluon_wgmma)
        /*01ec*/ 	.short	0x0210
        /*01ee*/ 	.short	0x0050


	//----- nvinfo : EIATTR_SW_WAR
	.align		4
.L_45:
        /*01f0*/ 	.byte	0x04, 0x36
        /*01f2*/ 	.short	(.L_47 - .L_46)
.L_46:
        /*01f4*/ 	.word	0x00000008
.L_47:


//--------------------- .nv.callgraph             --------------------------
	.section	.nv.callgraph,"",@"SHT_CUDA_CALLGRAPH"
	.align	4
	.sectionentsize	8
	.align		4
        /*0000*/ 	.word	0x00000000
	.align		4
        /*0004*/ 	.word	0xffffffff
	.align		4
        /*0008*/ 	.word	0x00000000
	.align		4
        /*000c*/ 	.word	0xfffffffe
	.align		4
        /*0010*/ 	.word	0x00000000
	.align		4
        /*0014*/ 	.word	0xfffffffd
	.align		4
        /*0018*/ 	.word	0x00000000
	.align		4
        /*001c*/ 	.word	0xfffffffc


//--------------------- .text.gluon_wgmma         --------------------------
	.section	.text.gluon_wgmma,"ax",@progbits
	.align	128
        .global         gluon_wgmma
        .type           gluon_wgmma,@function
        .size           gluon_wgmma,(.L_x_52 - gluon_wgmma)
        .other          gluon_wgmma,@"STO_CUDA_ENTRY STV_DEFAULT"
gluon_wgmma:
.text.gluon_wgmma:
[----:B------:R-:W-:Y:S01]  /*0000*/  LDC R1, c[0x0][0x28] ;  /* 0x00000a00ff017b82 */ /* 0x000fe20000000800 */
[----:B------:R-:W1:Y:S07]  /*0010*/  S2R R0, SR_TID.X ;  /* 0x0000000000007919 */ /* 0x000e6e0000002100 */
[----:B------:R-:W2:Y:S01]  /*0020*/  S2UR UR4, SR_CgaCtaId ;  /* 0x00000000000479c3 */ /* 0x000ea20000008800 */
[----:B------:R-:W-:Y:S01]  /*0030*/  UMOV UR20, 0x400 ;  /* 0x0000040000147882 */ /* 0x000fe20000000000 */
[----:B------:R-:W-:Y:S01]  /*0040*/  ULDC UR6, c[0x0][0xc] ;  /* 0x0000030000067ab9 */ /* 0x000fe20000000800 */
[----:B------:R-:W-:Y:S01]  /*0050*/  ULDC.64 UR32, c[0x0][0x250] ;  /* 0x0000940000207ab9 */ /* 0x000fe20000000a00 */
[----:B------:R-:W-:Y:S04]  /*0060*/  BSSY B0, `(.L_x_0) ;  /* 0x000001f000007945 */ /* 0x000fe80003800000 */
[----:B------:R-:W3:Y:S08]  /*0070*/  LDC R3, c[0x0][0x228] ;  /* 0x00008a00ff037b82 */ /* 0x000ef00000000800 */
[----:B------:R-:W4:Y:S08]  /*0080*/  LDC R9, c[0x0][0x230] ;  /* 0x00008c00ff097b82 */ /* 0x000f300000000800 */
[----:B------:R-:W-:Y:S01]  /*0090*/  S2UR UR34, SR_CTAID.Y ;  /* 0x00000000002279c3 */ /* 0x000fe20000002600 */
[----:B--2---:R-:W-:-:S03]  /*00a0*/  ULEA UR20, UR4, UR20, 0x18 ;  /* 0x0000001404147291 */ /* 0x004fc6000f8ec03f */
[----:B------:R-:W-:Y:S01]  /*00b0*/  ULDC UR4, c[0x0][0x10] ;  /* 0x0000040000047ab9 */ /* 0x000fe20000000800 */
[----:B-1----:R-:W-:-:S03]  /*00c0*/  LOP3.LUT R2, R0, 0x7f, RZ, 0xc0, !PT ;  /* 0x0000007f00027812 */ /* 0x002fc600078ec0ff */
[----:B------:R-:W1:Y:S01]  /*00d0*/  S2UR UR5, SR_CTAID.Z ;  /* 0x00000000000579c3 */ /* 0x000e620000002700 */
[----:B---3--:R-:W-:Y:S01]  /*00e0*/  VIADD R3, R3, 0xffffffff ;  /* 0xffffffff03037836 */ /* 0x008fe20000000000 */
[C---:B------:R-:W-:Y:S02]  /*00f0*/  ISETP.GE.U32.AND P0, PT, R2.reuse, 0x20, PT ;  /* 0x000000200200780c */ /* 0x040fe40003f06070 */
[C---:B------:R-:W-:Y:S02]  /*0100*/  ISETP.NE.U32.AND P2, PT, R2.reuse, RZ, PT ;  /* 0x000000ff0200720c */ /* 0x040fe40003f45070 */
[----:B------:R-:W-:Y:S02]  /*0110*/  LEA R12, R2, UR20, 0x2 ;  /* 0x00000014020c7c11 */ /* 0x000fe4000f8e10ff */
[----:B------:R-:W2:Y:S01]  /*0120*/  S2UR UR23, SR_CTAID.X ;  /* 0x00000000001779c3 */ /* 0x000ea20000002500 */
[----:B----4-:R-:W-:-:S06]  /*0130*/  VIADD R8, R9, 0xffffffff ;  /* 0xffffffff09087836 */ /* 0x010fcc0000000000 */
[----:B------:R3:W-:Y:S01]  /*0140*/  @!P0 STS [R12], RZ ;  /* 0x000000ff0c008388 */ /* 0x0007e20000000800 */
[----:B------:R-:W-:-:S03]  /*0150*/  NOP ;  /* 0x0000000000007918 */ /* 0x000fc60000000000 */
[----:B------:R3:W-:Y:S01]  /*0160*/  @!P2 STS [UR20+0x24], R3 ;  /* 0x00002403ff00a988 */ /* 0x0007e20008000814 */
[----:B-1----:R-:W-:-:S03]  /*0170*/  UIMAD UR4, UR5, UR4, UR34 ;  /* 0x00000004050472a4 */ /* 0x002fc6000f8e0222 */
[----:B------:R3:W-:Y:S01]  /*0180*/  @!P2 STS [UR20+0x20], R8 ;  /* 0x00002008ff00a988 */ /* 0x0007e20008000814 */
[----:B--2---:R-:W-:-:S04]  /*0190*/  UIMAD UR4, UR4, UR6, UR23 ;  /* 0x00000006040472a4 */ /* 0x004fc8000f8e0217 */
[----:B------:R-:W-:-:S03]  /*01a0*/  UIMAD UR5, UR4, 0x180, URZ ;  /* 0x00000180040578a4 */ /* 0x000fc6000f8e023f */
[----:B------:R-:W-:Y:S01]  /*01b0*/  UMOV UR4, URZ ;  /* 0x0000003f00047c82 */ /* 0x000fe20008000000 */
[----:B------:R-:W-:-:S04]  /*01c0*/  UIADD3 UR28, UP0, UR5, UR32, URZ ;  /* 0x00000020051c7290 */ /* 0x000fc8000ff1e03f */
[----:B------:R-:W-:Y:S01]  /*01d0*/  ULEA.HI.X.SX32 UR29, UR5, UR33, 0x1, UP0 ;  /* 0x00000021051d7291 */ /* 0x000fe200080f0e3f */
[----:B---3--:R-:W-:Y:S11]  /*01e0*/  @P2 BRA `(.L_x_1) ;  /* 0x0000000000182947 */ /* 0x008ff60003800000 */
[----:B------:R-:W1:Y:S01]  /*01f0*/  LDS R4, [UR20+0x8] ;  /* 0x00000814ff047984 */ /* 0x000e620008000800 */
[----:B------:R-:W2:Y:S01]  /*0200*/  LDC.64 R6, c[0x0][0x210] ;  /* 0x00008400ff067b82 */ /* 0x000ea20000000a00 */
[----:B------:R-:W-:Y:S02]  /*0210*/  IMAD.MOV.U32 R5, RZ, RZ, 0x70 ;  /* 0x00000070ff057424 */ /* 0x000fe400078e00ff */
[----:B--2---:R2:W-:Y:S03]  /*0220*/  STS.64 [UR20], R6 ;  /* 0x00000006ff007988 */ /* 0x0045e60008000a14 */
[----:B-1----:R-:W-:-:S05]  /*0230*/  LOP3.LUT R4, R4, 0x10, R5, 0xd8, !PT ;  /* 0x0000001004047812 */ /* 0x002fca00078ed805 */
[----:B------:R2:W-:Y:S02]  /*0240*/  STS [UR20+0x8], R4 ;  /* 0x00000804ff007988 */ /* 0x0005e40008000814 */
.L_x_1:
[----:B------:R-:W-:Y:S05]  /*0250*/  BSYNC B0 ;  /* 0x0000000000007941 */ /* 0x000fea0003800000 */
.L_x_0:
[----:B------:R-:W-:Y:S04]  /*0260*/  BSSY B0, `(.L_x_2) ;  /* 0x000000a000007945 */ /* 0x000fe80003800000 */
[----:B------:R-:W-:Y:S05]  /*0270*/  @P2 BRA `(.L_x_3) ;  /* 0x0000000000202947 */ /* 0x000fea0003800000 */
[----:B--2---:R-:W1:Y:S01]  /*0280*/  LDS R4, [UR20+0x34] ;  /* 0x00003414ff047984 */ /* 0x004e620008000800 */
[----:B------:R-:W-:Y:S02]  /*0290*/  IMAD.MOV.U32 R5, RZ, RZ, 0x1f000000 ;  /* 0x1f000000ff057424 */ /* 0x000fe400078e00ff */
[----:B------:R-:W-:Y:S01]  /*02a0*/  @!P2 IMAD.MOV.U32 R6, RZ, RZ, 0x7f ;  /* 0x0000007fff06a424 */ /* 0x000fe200078e00ff */
[----:B------:R-:W2:Y:S02]  /*02b0*/  @!P2 LDS R7, [UR20+0x38] ;  /* 0x00003814ff07a984 */ /* 0x000ea40008000800 */
[----:B-1----:R-:W-:Y:S02]  /*02c0*/  LOP3.LUT R4, R4, 0xff000000, R5, 0xb8, !PT ;  /* 0xff00000004047812 */ /* 0x002fe400078eb805 */
[----:B--2---:R-:W-:-:S03]  /*02d0*/  @!P2 LOP3.LUT R5, R7, 0xff, R6, 0xb8, !PT ;  /* 0x000000ff0705a812 */ /* 0x004fc600078eb806 */
[----:B------:R1:W-:Y:S04]  /*02e0*/  STS [UR20+0x34], R4 ;  /* 0x00003404ff007988 */ /* 0x0003e80008000814 */
[----:B------:R1:W-:Y:S02]  /*02f0*/  @!P2 STS [UR20+0x38], R5 ;  /* 0x00003805ff00a988 */ /* 0x0003e40008000814 */
.L_x_3:
[----:B------:R-:W-:Y:S05]  /*0300*/  BSYNC B0 ;  /* 0x0000000000007941 */ /* 0x000fea0003800000 */
.L_x_2:
[----:B------:R-:W-:Y:S04]  /*0310*/  BSSY B0, `(.L_x_4) ;  /* 0x000000e000007945 */ /* 0x000fe80003800000 */
[----:B------:R-:W-:Y:S05]  /*0320*/  @P2 BRA `(.L_x_5) ;  /* 0x0000000000302947 */ /* 0x000fea0003800000 */
[----:B-1----:R-:W1:Y:S01]  /*0330*/  LDS R5, [UR20+0x34] ;  /* 0x00003414ff057984 */ /* 0x002e620008000800 */
[----:B--2---:R-:W2:Y:S03]  /*0340*/  LDC.64 R6, c[0x0][0x238] ;  /* 0x00008e00ff067b82 */ /* 0x004ea60000000a00 */
[----:B------:R-:W3:Y:S01]  /*0350*/  LDS R4, [UR20+0x1c] ;  /* 0x00001c14ff047984 */ /* 0x000ee20008000800 */
[C---:B--2---:R-:W-:Y:S01]  /*0360*/  SHF.L.U64.HI R7, R6.reuse, 0x1, R7 ;  /* 0x0000000106077819 */ /* 0x044fe20000010207 */
[----:B------:R-:W-:-:S03]  /*0370*/  IMAD.SHL.U32 R6, R6, 0x2, RZ ;  /* 0x0000000206067824 */ /* 0x000fc600078e00ff */
[--C-:B------:R-:W-:Y:S02]  /*0380*/  SHF.R.U32.HI R11, RZ, 0x4, R7.reuse ;  /* 0x00000004ff0b7819 */ /* 0x100fe40000011607 */
[----:B------:R-:W-:-:S05]  /*0390*/  SHF.R.U64 R6, R6, 0x4, R7 ;  /* 0x0000000406067819 */ /* 0x000fca0000001207 */
[----:B------:R4:W-:Y:S01]  /*03a0*/  STS [UR20+0xc], R6 ;  /* 0x00000c06ff007988 */ /* 0x0009e20008000814 */
[----:B-1----:R-:W-:Y:S02]  /*03b0*/  LOP3.LUT R5, R5, 0x7, RZ, 0xb8, !PT ;  /* 0x0000000705057812 */ /* 0x002fe400078eb8ff */
[----:B---3--:R-:W-:-:S03]  /*03c0*/  LOP3.LUT R4, R4, 0xf, R11, 0xb8, !PT ;  /* 0x0000000f04047812 */ /* 0x008fc600078eb80b */
[----:B------:R4:W-:Y:S04]  /*03d0*/  STS [UR20+0x34], R5 ;  /* 0x00003405ff007988 */ /* 0x0009e80008000814 */
[----:B------:R4:W-:Y:S02]  /*03e0*/  STS [UR20+0x1c], R4 ;  /* 0x00001c04ff007988 */ /* 0x0009e40008000814 */
.L_x_5:
[----:B------:R-:W-:Y:S05]  /*03f0*/  BSYNC B0 ;  /* 0x0000000000007941 */ /* 0x000fea0003800000 */
.L_x_4:
[----:B------:R-:W-:Y:S04]  /*0400*/  BSSY B1, `(.L_x_6) ;  /* 0x000001a000017945 */ /* 0x000fe80003800000 */
[----:B------:R-:W-:Y:S04]  /*0410*/  BSSY B0, `(.L_x_7) ;  /* 0x0000015000007945 */ /* 0x000fe80003800000 */
[----:B------:R-:W-:Y:S05]  /*0420*/  @P2 BRA `(.L_x_8) ;  /* 0x0000000000202947 */ /* 0x000fea0003800000 */
[----:B-12-4-:R-:W1:Y:S02]  /*0430*/  LDS R4, [UR20+0x34] ;  /* 0x00003414ff047984 */ /* 0x016e640008000800 */
[----:B-1----:R-:W-:-:S05]  /*0440*/  LOP3.LUT R4, R4, 0x38, RZ, 0xb8, !PT ;  /* 0x0000003804047812 */ /* 0x002fca00078eb8ff */
[----:B------:R1:W-:Y:S01]  /*0450*/  STS [UR20+0x34], R4 ;  /* 0x00003404ff007988 */ /* 0x0003e20008000814 */
[----:B------:R-:W-:Y:S05]  /*0460*/  @P2 BRA `(.L_x_9) ;  /* 0x0000000000202947 */ /* 0x000fea0003800000 */
[----:B-1----:R-:W1:Y:S01]  /*0470*/  LDS R4, [UR20+0x8] ;  /* 0x00000814ff047984 */ /* 0x002e620008000800 */
[----:B------:R-:W-:-:S05]  /*0480*/  IMAD.MOV.U32 R5, RZ, RZ, 0x780 ;  /* 0x00000780ff057424 */ /* 0x000fca00078e00ff */
[----:B-1----:R-:W-:-:S05]  /*0490*/  LOP3.LUT R4, R4, 0x300, R5, 0xd8, !PT ;  /* 0x0000030004047812 */ /* 0x002fca00078ed805 */
[----:B------:R3:W-:Y:S02]  /*04a0*/  STS [UR20+0x8], R4 ;  /* 0x00000804ff007988 */ /* 0x0007e40008000814 */
.L_x_8:
[----:B------:R-:W-:Y:S05]  /*04b0*/  @P2 BRA `(.L_x_10) ;  /* 0x0000000000282947 */ /* 0x000fea0003800000 */
[----:B-1234-:R-:W1:Y:S02]  /*04c0*/  LDS R4, [UR20+0x8] ;  /* 0x00000814ff047984 */ /* 0x01ee640008000800 */
[----:B-1----:R-:W-:-:S05]  /*04d0*/  LOP3.LUT R4, R4, 0x1800, RZ, 0xb8, !PT ;  /* 0x0000180004047812 */ /* 0x002fca00078eb8ff */
[----:B------:R2:W-:Y:S02]  /*04e0*/  STS [UR20+0x8], R4 ;  /* 0x00000804ff007988 */ /* 0x0005e40008000814 */
.L_x_9:
[----:B------:R-:W-:Y:S05]  /*04f0*/  @P2 BREAK B0 ;  /* 0x0000000000002942 */ /* 0x000fea0003800000 */
[----:B------:R-:W-:Y:S05]  /*0500*/  @P2 BRA `(.L_x_11) ;  /* 0x0000000000242947 */ /* 0x000fea0003800000 */
[----:B------:R-:W3:Y:S01]  /*0510*/  LDS R5, [UR20+0x8] ;  /* 0x00000814ff057984 */ /* 0x000ee20008000800 */
[----:B-12---:R-:W-:-:S05]  /*0520*/  IMAD.MOV.U32 R4, RZ, RZ, 0x6000 ;  /* 0x00006000ff047424 */ /* 0x006fca00078e00ff */
[----:B---3--:R-:W-:-:S04]  /*0530*/  LOP3.LUT R4, R5, 0x4000, R4, 0xd8, !PT ;  /* 0x0000400005047812 */ /* 0x008fc800078ed804 */
[----:B------:R-:W-:-:S05]  /*0540*/  LOP3.LUT R4, R4, 0x400000, RZ, 0xb8, !PT ;  /* 0x0040000004047812 */ /* 0x000fca00078eb8ff */
[----:B------:R5:W-:Y:S02]  /*0550*/  STS [UR20+0x8], R4 ;  /* 0x00000804ff007988 */ /* 0x000be40008000814 */
.L_x_10:
[----:B------:R-:W-:Y:S05]  /*0560*/  BSYNC B0 ;  /* 0x0000000000007941 */ /* 0x000fea0003800000 */
.L_x_7:
[----:B-12345:R-:W1:Y:S02]  /*0570*/  @!P2 LDS R4, [UR20+0x8] ;  /* 0x00000814ff04a984 */ /* 0x03ee640008000800 */
[----:B-1----:R-:W-:-:S05]  /*0580*/  @!P2 LOP3.LUT R4, R4, 0x8000, RZ, 0xb8, !PT ;  /* 0x000080000404a812 */ /* 0x002fca00078eb8ff */
[----:B------:R3:W-:Y:S02]  /*0590*/  @!P2 STS [UR20+0x8], R4 ;  /* 0x00000804ff00a988 */ /* 0x0007e40008000814 */
.L_x_11:
[----:B------:R-:W-:Y:S05]  /*05a0*/  BSYNC B1 ;  /* 0x0000000000017941 */ /* 0x000fea0003800000 */
.L_x_6:
[----:B------:R-:W-:Y:S05]  /*05b0*/  WARPSYNC.ALL ;  /* 0x0000000000007948 */ /* 0x000fea0003800000 */
[----:B------:R-:W-:Y:S05]  /*05c0*/  @P0 BRA `(.L_x_12) ;  /* 0x0000000000280947 */ /* 0x000fea0003800000 */
[----:B-123--:R-:W1:Y:S01]  /*05d0*/  S2R R4, SR_LANEID ;  /* 0x0000000000047919 */ /* 0x00ee620000000000 */
[----:B------:R-:W-:Y:S05]  /*05e0*/  WARPSYNC.ALL ;  /* 0x0000000000007948 */ /* 0x000fea0003800000 */
[----:B-1----:R-:W-:-:S05]  /*05f0*/  IMAD.SHL.U32 R6, R4, 0x4, RZ ;  /* 0x0000000404067824 */ /* 0x002fca00078e00ff */
[----:B------:R-:W1:Y:S01]  /*0600*/  LDS R7, [R6+UR20] ;  /* 0x0000001406077984 */ /* 0x000e620008000800 */
[----:B------:R-:W-:-:S05]  /*0610*/  IADD3 R4, P1, R6, UR28, RZ ;  /* 0x0000001c06047c10 */ /* 0x000fca000ff3e0ff */
[----:B------:R-:W-:-:S05]  /*0620*/  IMAD.X R5, RZ, RZ, UR29, P1 ;  /* 0x0000001dff057e24 */ /* 0x000fca00088e06ff */
[----:B-1----:R4:W5:Y:S01]  /*0630*/  ATOMG.E.EXCH.STRONG.GPU PT, RZ, [R4], R7 ;  /* 0x0000000704ff73a8 */ /* 0x00296200041ee100 */
[----:B------:R-:W-:-:S04]  /*0640*/  DEPBAR {5,4,3,2,1,0} ;  /* 0x0000003f0000791a */ /* 0x000fc80000000000 */
[----:B------:R4:W-:Y:S01]  /*0650*/  UTMACCTL.IV [UR28] ;  /* 0x000000001c0079b9 */ /* 0x0009e20008000000 */
[----:B------:R-:W-:Y:S01]  /*0660*/  NOP ;  /* 0x0000000000007918 */ /* 0x000fe20000000000 */
.L_x_12:
[----:B------:R-:W-:Y:S05]  /*0670*/  @P0 BRA `(.L_x_13) ;  /* 0x00000000000c0947 */ /* 0x000fea0003800000 */
[----:B------:R0:W-:Y:S01]  /*0680*/  UTMACMDFLUSH ;  /* 0x00000000000079b7 */ /* 0x0001e20000000000 */
[----:B------:R-:W-:Y:S05]  /*0690*/  @P0 BRA `(.L_x_13) ;  /* 0x0000000000040947 */ /* 0x000fea0003800000 */
[----:B------:R-:W-:-:S04]  /*06a0*/  DEPBAR.LE SB0, 0x0 ;  /* 0x000080000000791a */ /* 0x000fc80000000000 */
.L_x_13:
[----:B------:R-:W-:Y:S05]  /*06b0*/  WARPSYNC.ALL ;  /* 0x0000000000007948 */ /* 0x000fea0003800000 */
[----:B-----5:R-:W-:Y:S06]  /*06c0*/  BAR.SYNC.DEFER_BLOCKING 0x0 ;  /* 0x0000000000007b1d */ /* 0x020fec0000010000 */
[----:B------:R-:W-:Y:S02]  /*06d0*/  BSSY B1, `(.L_x_14) ;  /* 0x000000b000017945 */ /* 0x000fe40003800000 */
[----:B------:R-:W-:Y:S06]  /*06e0*/  BAR.SYNC.DEFER_BLOCKING 0x0 ;  /* 0x0000000000007b1d */ /* 0x000fec0000010000 */
[----:B------:R5:W-:Y:S01]  /*06f0*/  @!P0 STS [R12], RZ ;  /* 0x000000ff0c008388 */ /* 0x000be20000000800 */
[----:B------:R-:W-:Y:S01]  /*0700*/  NOP ;  /* 0x0000000000007918 */ /* 0x000fe20000000000 */
[----:B------:R-:W-:Y:S05]  /*0710*/  @P2 BRA `(.L_x_15) ;  /* 0x0000000000182947 */ /* 0x000fea0003800000 */
[----:B-1234-:R-:W1:Y:S01]  /*0720*/  LDS R4, [UR20+0x8] ;  /* 0x00000814ff047984 */ /* 0x01ee620008000800 */
[----:B------:R-:W2:Y:S01]  /*0730*/  LDC.64 R6, c[0x0][0x218] ;  /* 0x00008600ff067b82 */ /* 0x000ea20000000a00 */
[----:B------:R-:W-:Y:S02]  /*0740*/  IMAD.MOV.U32 R5, RZ, RZ, 0x70 ;  /* 0x00000070ff057424 */ /* 0x000fe400078e00ff */
[----:B--2---:R2:W-:Y:S03]  /*0750*/  STS.64 [UR20], R6 ;  /* 0x00000006ff007988 */ /* 0x0045e60008000a14 */
[----:B-1----:R-:W-:-:S05]  /*0760*/  LOP3.LUT R4, R4, 0x10, R5, 0xd8, !PT ;  /* 0x0000001004047812 */ /* 0x002fca00078ed805 */
[----:B------:R2:W-:Y:S02]  /*0770*/  STS [UR20+0x8], R4 ;  /* 0x00000804ff007988 */ /* 0x0005e40008000814 */
.L_x_15:
[----:B----4-:R-:W-:Y:S05]  /*0780*/  BSYNC B1 ;  /* 0x0000000000017941 */ /* 0x010fea0003800000 */
.L_x_14:
[----:B------:R-:W-:Y:S04]  /*0790*/  BSSY B2, `(.L_x_16) ;  /* 0x000000f000027945 */ /* 0x000fe80003800000 */
[----:B------:R-:W-:Y:S04]  /*07a0*/  BSSY B1, `(.L_x_17) ;  /* 0x000000c000017945 */ /* 0x000fe80003800000 */
[----:B------:R-:W-:Y:S05]  /*07b0*/  @P2 BRA `(.L_x_18) ;  /* 0x0000000000282947 */ /* 0x000fea0003800000 */
[----:B-123--:R-:W1:Y:S01]  /*07c0*/  LDS R4, [UR20+0x34] ;  /* 0x00003414ff047984 */ /* 0x00ee620008000800 */
[----:B------:R-:W-:Y:S01]  /*07d0*/  IMAD.MOV.U32 R5, RZ, RZ, 0x1f000000 ;  /* 0x1f000000ff057424 */ /* 0x000fe200078e00ff */
[----:B------:R-:W-:Y:S05]  /*07e0*/  @P2 BREAK B1 ;  /* 0x0000000000012942 */ /* 0x000fea0003800000 */
[----:B-1----:R-:W-:-:S05]  /*07f0*/  LOP3.LUT R4, R4, 0xff000000, R5, 0xb8, !PT ;  /* 0xff00000004047812 */ /* 0x002fca00078eb805 */
[----:B------:R1:W-:Y:S01]  /*0800*/  STS [UR20+0x34], R4 ;  /* 0x00003404ff007988 */ /* 0x0003e20008000814 */
[----:B------:R-:W-:Y:S05]  /*0810*/  @P2 BRA `(.L_x_19) ;  /* 0x0000000000182947 */ /* 0x000fea0003800000 */
[----:B------:R-:W2:Y:S01]  /*0820*/  LDS R5, [UR20+0x38] ;  /* 0x00003814ff057984 */ /* 0x000ea20008000800 */
[----:B-1----:R-:W-:-:S05]  /*0830*/  IMAD.MOV.U32 R4, RZ, RZ, 0x3f ;  /* 0x0000003fff047424 */ /* 0x002fca00078e00ff */
[----:B--2---:R-:W-:-:S05]  /*0840*/  LOP3.LUT R4, R5, 0xff, R4, 0xb8, !PT ;  /* 0x000000ff05047812 */ /* 0x004fca00078eb804 */
[----:B------:R4:W-:Y:S02]  /*0850*/  STS [UR20+0x38], R4 ;  /* 0x00003804ff007988 */ /* 0x0009e40008000814 */
.L_x_18:
[----:B------:R-:W-:Y:S05]  /*0860*/  BSYNC B1 ;  /* 0x0000000000017941 */ /* 0x000fea0003800000 */
.L_x_17:
[----:B------:R1:W-:Y:S02]  /*0870*/  @!P2 STS [UR20+0x20], R8 ;  /* 0x00002008ff00a988 */ /* 0x0003e40008000814 */
.L_x_19:
[----:B------:R-:W-:Y:S05]  /*0880*/  BSYNC B2 ;  /* 0x0000000000027941 */ /* 0x000fea0003800000 */
.L_x_16:
[----:B------:R-:W-:Y:S05]  /*0890*/  WARPSYNC.ALL ;  /* 0x0000000000007948 */ /* 0x000fea0003800000 */
[----:B--2---:R-:W2:Y:S01]  /*08a0*/  LDC R6, c[0x0][0x22c] ;  /* 0x00008b00ff067b82 */ /* 0x004ea20000000800 */
[----:B------:R-:W-:Y:S01]  /*08b0*/  BSSY B2, `(.L_x_20) ;  /* 0x0000010000027945 */ /* 0x000fe20003800000 */
[----:B--2---:R-:W-:-:S05]  /*08c0*/  VIADD R6, R6, 0xffffffff ;  /* 0xffffffff06067836 */ /* 0x004fca0000000000 */
[----:B------:R2:W-:Y:S01]  /*08d0*/  @!P2 STS [UR20+0x24], R6 ;  /* 0x00002406ff00a988 */ /* 0x0005e20008000814 */
[----:B------:R-:W-:Y:S05]  /*08e0*/  @P2 BRA `(.L_x_21) ;  /* 0x0000000000302947 */ /* 0x000fea0003800000 */
[----:B------:R-:W2:Y:S01]  /*08f0*/  LDS R5, [UR20+0x34] ;  /* 0x00003414ff057984 */ /* 0x000ea20008000800 */
[----:B------:R-:W2:Y:S03]  /*0900*/  LDC.64 R10, c[0x0][0x240] ;  /* 0x00009000ff0a7b82 */ /* 0x000ea60000000a00 */
[----:B-1-34-:R-:W1:Y:S01]  /*0910*/  LDS R4, [UR20+0x1c] ;  /* 0x00001c14ff047984 */ /* 0x01ae620008000800 */
[C---:B--2---:R-:W-:Y:S01]  /*0920*/  SHF.L.U64.HI R8, R10.reuse, 0x1, R11 ;  /* 0x000000010a087819 */ /* 0x044fe2000001020b */
[----:B------:R-:W-:-:S03]  /*0930*/  IMAD.SHL.U32 R7, R10, 0x2, RZ ;  /* 0x000000020a077824 */ /* 0x000fc600078e00ff */
[--C-:B------:R-:W-:Y:S02]  /*0940*/  SHF.R.U32.HI R11, RZ, 0x4, R8.reuse ;  /* 0x00000004ff0b7819 */ /* 0x100fe40000011608 */
[----:B------:R-:W-:-:S05]  /*0950*/  SHF.R.U64 R7, R7, 0x4, R8 ;  /* 0x0000000407077819 */ /* 0x000fca0000001208 */
[----:B------:R2:W-:Y:S01]  /*0960*/  STS [UR20+0xc], R7 ;  /* 0x00000c07ff007988 */ /* 0x0005e20008000814 */
[----:B------:R-:W-:Y:S02]  /*0970*/  LOP3.LUT R5, R5, 0x7, RZ, 0xb8, !PT ;  /* 0x0000000705057812 */ /* 0x000fe400078eb8ff */
[----:B-1----:R-:W-:-:S03]  /*0980*/  LOP3.LUT R4, R4, 0xf, R11, 0xb8, !PT ;  /* 0x0000000f04047812 */ /* 0x002fc600078eb80b */
[----:B------:R2:W-:Y:S04]  /*0990*/  STS [UR20+0x34], R5 ;  /* 0x00003405ff007988 */ /* 0x0005e80008000814 */
[----:B------:R2:W-:Y:S02]  /*09a0*/  STS [UR20+0x1c], R4 ;  /* 0x00001c04ff007988 */ /* 0x0005e40008000814 */
.L_x_21:
[----:B------:R-:W-:Y:S05]  /*09b0*/  BSYNC B2 ;  /* 0x0000000000027941 */ /* 0x000fea0003800000 */
.L_x_20:
[----:B------:R-:W-:Y:S04]  /*09c0*/  BSSY B3, `(.L_x_22) ;  /* 0x000001a000037945 */ /* 0x000fe80003800000 */
[----:B------:R-:W-:Y:S04]  /*09d0*/  BSSY B2, `(.L_x_23) ;  /* 0x0000015000027945 */ /* 0x000fe80003800000 */
[----:B------:R-:W-:Y:S05]  /*09e0*/  @P2 BRA `(.L_x_24) ;  /* 0x0000000000202947 */ /* 0x000fea0003800000 */
[----:B-1234-:R-:W1:Y:S02]  /*09f0*/  LDS R4, [UR20+0x34] ;  /* 0x00003414ff047984 */ /* 0x01ee640008000800 */
[----:B-1----:R-:W-:-:S05]  /*0a00*/  LOP3.LUT R4, R4, 0x38, RZ, 0xb8, !PT ;  /* 0x0000003804047812 */ /* 0x002fca00078eb8ff */
[----:B------:R1:W-:Y:S01]  /*0a10*/  STS [UR20+0x34], R4 ;  /* 0x00003404ff007988 */ /* 0x0003e20008000814 */
[----:B------:R-:W-:Y:S05]  /*0a20*/  @P2 BRA `(.L_x_25) ;  /* 0x0000000000202947 */ /* 0x000fea0003800000 */
[----:B-1----:R-:W1:Y:S01]  /*0a30*/  LDS R4, [UR20+0x8] ;  /* 0x00000814ff047984 */ /* 0x002e620008000800 */
[----:B------:R-:W-:-:S05]  /*0a40*/  IMAD.MOV.U32 R5, RZ, RZ, 0x780 ;  /* 0x00000780ff057424 */ /* 0x000fca00078e00ff */
[----:B-1----:R-:W-:-:S05]  /*0a50*/  LOP3.LUT R4, R4, 0x300, R5, 0xd8, !PT ;  /* 0x0000030004047812 */ /* 0x002fca00078ed805 */
[----:B------:R1:W-:Y:S02]  /*0a60*/  STS [UR20+0x8], R4 ;  /* 0x00000804ff007988 */ /* 0x0003e40008000814 */
.L_x_24:
[----:B------:R-:W-:Y:S05]  /*0a70*/  @P2 BRA `(.L_x_26) ;  /* 0x0000000000282947 */ /* 0x000fea0003800000 */
[----:B-1234-:R-:W1:Y:S02]  /*0a80*/  LDS R4, [UR20+0x8] ;  /* 0x00000814ff047984 */ /* 0x01ee640008000800 */
[----:B-1----:R-:W-:-:S05]  /*0a90*/  LOP3.LUT R4, R4, 0x1800, RZ, 0xb8, !PT ;  /* 0x0000180004047812 */ /* 0x002fca00078eb8ff */
[----:B------:R2:W-:Y:S02]  /*0aa0*/  STS [UR20+0x8], R4 ;  /* 0x00000804ff007988 */ /* 0x0005e40008000814 */
.L_x_25:
[----:B------:R-:W-:Y:S05]  /*0ab0*/  @P2 BREAK B2 ;  /* 0x0000000000022942 */ /* 0x000fea0003800000 */
[----:B------:R-:W-:Y:S05]  /*0ac0*/  @P2 BRA `(.L_x_27) ;  /* 0x0000000000242947 */ /* 0x000fea0003800000 */
[----:B-12---:R-:W1:Y:S01]  /*0ad0*/  LDS R4, [UR20+0x8] ;  /* 0x00000814ff047984 */ /* 0x006e620008000800 */
[----:B------:R-:W-:-:S05]  /*0ae0*/  IMAD.MOV.U32 R5, RZ, RZ, 0x6000 ;  /* 0x00006000ff057424 */ /* 0x000fca00078e00ff */
[----:B-1----:R-:W-:-:S04]  /*0af0*/  LOP3.LUT R4, R4, 0x4000, R5, 0xd8, !PT ;  /* 0x0000400004047812 */ /* 0x002fc800078ed805 */
[----:B------:R-:W-:-:S05]  /*0b00*/  LOP3.LUT R4, R4, 0x400000, RZ, 0xb8, !PT ;  /* 0x0040000004047812 */ /* 0x000fca00078eb8ff */
[----:B------:R1:W-:Y:S02]  /*0b10*/  STS [UR20+0x8], R4 ;  /* 0x00000804ff007988 */ /* 0x0003e40008000814 */
.L_x_26:
[----:B------:R-:W-:Y:S05]  /*0b20*/  BSYNC B2 ;  /* 0x0000000000027941 */ /* 0x000fea0003800000 */
.L_x_23:
[----:B-1234-:R-:W1:Y:S02]  /*0b30*/  @!P2 LDS R4, [UR20+0x8] ;  /* 0x00000814ff04a984 */ /* 0x01ee640008000800 */
[----:B-1----:R-:W-:-:S05]  /*0b40*/  @!P2 LOP3.LUT R4, R4, 0x8000, RZ, 0xb8, !PT ;  /* 0x000080000404a812 */ /* 0x002fca00078eb8ff */
[----:B------:R3:W-:Y:S02]  /*0b50*/  @!P2 STS [UR20+0x8], R4 ;  /* 0x00000804ff00a988 */ /* 0x0007e40008000814 */
.L_x_27:
[----:B------:R-:W-:Y:S05]  /*0b60*/  BSYNC B3 ;  /* 0x0000000000037941 */ /* 0x000fea0003800000 */
.L_x_22:
[----:B------:R-:W-:Y:S05]  /*0b70*/  WARPSYNC.ALL ;  /* 0x0000000000007948 */ /* 0x000fea0003800000 */
[----:B------:R-:W-:-:S04]  /*0b80*/  UIADD3 UR31, UR5, 0x80, URZ ;  /* 0x00000080051f7890 */ /* 0x000fc8000fffe03f */
[----:B------:R-:W-:-:S04]  /*0b90*/  UIADD3 UR30, UP0, UR31, UR32, URZ ;  /* 0x000000201f1e7290 */ /* 0x000fc8000ff1e03f */
[----:B------:R-:W-:Y:S01]  /*0ba0*/  ULEA.HI.X.SX32 UR31, UR31, UR33, 0x1, UP0 ;  /* 0x000000211f1f7291 */ /* 0x000fe200080f0e3f */
[----:B------:R-:W-:Y:S11]  /*0bb0*/  @P0 BRA `(.L_x_28) ;  /* 0x0000000000280947 */ /* 0x000ff60003800000 */
[----:B-123--:R-:W1:Y:S01]  /*0bc0*/  S2R R4, SR_LANEID ;  /* 0x0000000000047919 */ /* 0x00ee620000000000 */
[----:B------:R-:W-:Y:S05]  /*0bd0*/  WARPSYNC.ALL ;  /* 0x0000000000007948 */ /* 0x000fea0003800000 */
[----:B-1----:R-:W-:-:S05]  /*0be0*/  IMAD.SHL.U32 R8, R4, 0x4, RZ ;  /* 0x0000000404087824 */ /* 0x002fca00078e00ff */
[----:B------:R-:W1:Y:S01]  /*0bf0*/  LDS R7, [R8+UR20] ;  /* 0x0000001408077984 */ /* 0x000e620008000800 */
[----:B------:R-:W-:-:S05]  /*0c00*/  IADD3 R4, P1, R8, UR30, RZ ;  /* 0x0000001e08047c10 */ /* 0x000fca000ff3e0ff */
[----:B------:R-:W-:-:S05]  /*0c10*/  IMAD.X R5, RZ, RZ, UR31, P1 ;  /* 0x0000001fff057e24 */ /* 0x000fca00088e06ff */
[----:B-1----:R4:W2:Y:S01]  /*0c20*/  ATOMG.E.EXCH.STRONG.GPU PT, RZ, [R4], R7 ;  /* 0x0000000704ff73a8 */ /* 0x0028a200041ee100 */
[----:B------:R-:W-:-:S04]  /*0c30*/  DEPBAR {5,4,3,2,1,0} ;  /* 0x0000003f0000791a */ /* 0x000fc80000000000 */
[----:B------:R4:W-:Y:S01]  /*0c40*/  UTMACCTL.IV [UR30] ;  /* 0x000000001e0079b9 */ /* 0x0009e20008000000 */
[----:B------:R-:W-:Y:S01]  /*0c50*/  NOP ;  /* 0x0000000000007918 */ /* 0x000fe20000000000 */
.L_x_28:
[----:B------:R-:W-:Y:S05]  /*0c60*/  @P0 BRA `(.L_x_29) ;  /* 0x00000000000c0947 */ /* 0x000fea0003800000 */
[----:B------:R0:W-:Y:S01]  /*0c70*/  UTMACMDFLUSH ;  /* 0x00000000000079b7 */ /* 0x0001e20000000000 */
[----:B------:R-:W-:Y:S05]  /*0c80*/  @P0 BRA `(.L_x_29) ;  /* 0x0000000000040947 */ /* 0x000fea0003800000 */
[----:B------:R-:W-:-:S04]  /*0c90*/  DEPBAR.LE SB0, 0x0 ;  /* 0x000080000000791a */ /* 0x000fc80000000000 */
.L_x_29:
[----:B------:R-:W-:Y:S05]  /*0ca0*/  WARPSYNC.ALL ;  /* 0x0000000000007948 */ /* 0x000fea0003800000 */
[----:B--2---:R-:W-:Y:S06]  /*0cb0*/  BAR.SYNC.DEFER_BLOCKING 0x0 ;  /* 0x0000000000007b1d */ /* 0x004fec0000010000 */
[----:B------:R-:W-:Y:S02]  /*0cc0*/  BSSY B3, `(.L_x_30) ;  /* 0x000000b000037945 */ /* 0x000fe40003800000 */
[----:B------:R-:W-:Y:S06]  /*0cd0*/  BAR.SYNC.DEFER_BLOCKING 0x0 ;  /* 0x0000000000007b1d */ /* 0x000fec0000010000 */
[----:B------:R2:W-:Y:S01]  /*0ce0*/  @!P0 STS [R12], RZ ;  /* 0x000000ff0c008388 */ /* 0x0005e20000000800 */
[----:B------:R-:W-:Y:S01]  /*0cf0*/  NOP ;  /* 0x0000000000007918 */ /* 0x000fe20000000000 */
[----:B------:R-:W-:Y:S05]  /*0d00*/  @P2 BRA `(.L_x_31) ;  /* 0x0000000000182947 */ /* 0x000fea0003800000 */
[----:B-1-34-:R-:W1:Y:S01]  /*0d10*/  LDS R4, [UR20+0x8] ;  /* 0x00000814ff047984 */ /* 0x01ae620008000800 */
[----:B------:R-:W3:Y:S01]  /*0d20*/  LDC.64 R10, c[0x0][0x220] ;  /* 0x00008800ff0a7b82 */ /* 0x000ee20000000a00 */
[----:B------:R-:W-:Y:S02]  /*0d30*/  IMAD.MOV.U32 R5, RZ, RZ, 0x70 ;  /* 0x00000070ff057424 */ /* 0x000fe400078e00ff */
[----:B---3--:R3:W-:Y:S03]  /*0d40*/  STS.64 [UR20], R10 ;  /* 0x0000000aff007988 */ /* 0x0087e60008000a14 */
[----:B-1----:R-:W-:-:S05]  /*0d50*/  LOP3.LUT R4, R4, 0x10, R5, 0xd8, !PT ;  /* 0x0000001004047812 */ /* 0x002fca00078ed805 */
[----:B------:R3:W-:Y:S02]  /*0d60*/  STS [UR20+0x8], R4 ;  /* 0x00000804ff007988 */ /* 0x0007e40008000814 */
.L_x_31:
[----:B----4-:R-:W-:Y:S05]  /*0d70*/  BSYNC B3 ;  /* 0x0000000000037941 */ /* 0x010fea0003800000 */
.L_x_30:
[----:B------:R-:W-:Y:S04]  /*0d80*/  BSSY B4, `(.L_x_32) ;  /* 0x0000011000047945 */ /* 0x000fe80003800000 */
[----:B------:R-:W-:Y:S04]  /*0d90*/  BSSY B3, `(.L_x_33) ;  /* 0x000000e000037945 */ /* 0x000fe80003800000 */
[----:B------:R-:W-:Y:S05]  /*0da0*/  @P2 BRA `(.L_x_34) ;  /* 0x0000000000242947 */ /* 0x000fea0003800000 */
[----:B-1-3--:R-:W1:Y:S01]  /*0db0*/  LDS R4, [UR20+0x34] ;  /* 0x00003414ff047984 */ /* 0x00ae620008000800 */
[----:B------:R-:W-:-:S05]  /*0dc0*/  IMAD.MOV.U32 R5, RZ, RZ, 0x3f000000 ;  /* 0x3f000000ff057424 */ /* 0x000fca00078e00ff */
[----:B-1----:R-:W-:-:S05]  /*0dd0*/  LOP3.LUT R4, R4, 0xff000000, R5, 0xb8, !PT ;  /* 0xff00000004047812 */ /* 0x002fca00078eb805 */
[----:B------:R1:W-:Y:S01]  /*0de0*/  STS [UR20+0x34], R4 ;  /* 0x00003404ff007988 */ /* 0x0003e20008000814 */
[----:B------:R-:W-:Y:S05]  /*0df0*/  @P2 BRA `(.L_x_35) ;  /* 0x00000000001c2947 */ /* 0x000fea0003800000 */
[----:B-1----:R-:W1:Y:S01]  /*0e00*/  LDS R4, [UR20+0x38] ;  /* 0x00003814ff047984 */ /* 0x002e620008000800 */
[----:B------:R-:W-:-:S05]  /*0e10*/  IMAD.MOV.U32 R5, RZ, RZ, 0x7f ;  /* 0x0000007fff057424 */ /* 0x000fca00078e00ff */
[----:B-1----:R-:W-:-:S05]  /*0e20*/  LOP3.LUT R4, R4, 0xff, R5, 0xb8, !PT ;  /* 0x000000ff04047812 */ /* 0x002fca00078eb805 */
[----:B------:R4:W-:Y:S02]  /*0e30*/  STS [UR20+0x38], R4 ;  /* 0x00003804ff007988 */ /* 0x0009e40008000814 */
.L_x_34:
[----:B------:R-:W-:Y:S05]  /*0e40*/  @P2 BREAK B3 ;  /* 0x0000000000032942 */ /* 0x000fea0003800000 */
[----:B------:R-:W-:Y:S05]  /*0e50*/  @P2 BRA `(.L_x_36) ;  /* 0x00000000000c2947 */ /* 0x000fea0003800000 */
[----:B------:R1:W-:Y:S02]  /*0e60*/  STS [UR20+0x20], R6 ;  /* 0x00002006ff007988 */ /* 0x0003e40008000814 */
.L_x_35:
[----:B------:R-:W-:Y:S05]  /*0e70*/  BSYNC B3 ;  /* 0x0000000000037941 */ /* 0x000fea0003800000 */
.L_x_33:
[----:B------:R1:W-:Y:S02]  /*0e80*/  @!P2 STS [UR20+0x24], R3 ;  /* 0x00002403ff00a988 */ /* 0x0003e40008000814 */
.L_x_36:
[----:B------:R-:W-:Y:S05]  /*0e90*/  BSYNC B4 ;  /* 0x0000000000047941 */ /* 0x000fea0003800000 */
.L_x_32:
[----:B------:R-:W-:Y:S05]  /*0ea0*/  WARPSYNC.ALL ;  /* 0x0000000000007948 */ /* 0x000fea0003800000 */
[----:B------:R-:W-:Y:S04]  /*0eb0*/  BSSY B4, `(.L_x_37) ;  /* 0x000000e000047945 */ /* 0x000fe80003800000 */
[----:B------:R-:W-:Y:S05]  /*0ec0*/  @P2 BRA `(.L_x_38) ;  /* 0x0000000000302947 */ /* 0x000fea0003800000 */
[----:B-1-34-:R-:W1:Y:S01]  /*0ed0*/  LDS R4, [UR20+0x34] ;  /* 0x00003414ff047984 */ /* 0x01ae620008000800 */
[----:B------:R-:W3:Y:S03]  /*0ee0*/  LDC.64 R10, c[0x0][0x248] ;  /* 0x00009200ff0a7b82 */ /* 0x000ee60000000a00 */
[----:B------:R-:W4:Y:S01]  /*0ef0*/  LDS R3, [UR20+0x1c] ;  /* 0x00001c14ff037984 */ /* 0x000f220008000800 */
[C---:B---3--:R-:W-:Y:S01]  /*0f00*/  SHF.L.U64.HI R6, R10.reuse, 0x1, R11 ;  /* 0x000000010a067819 */ /* 0x048fe2000001020b */
[----:B------:R-:W-:-:S03]  /*0f10*/  IMAD.SHL.U32 R5, R10, 0x2, RZ ;  /* 0x000000020a057824 */ /* 0x000fc600078e00ff */
[--C-:B------:R-:W-:Y:S02]  /*0f20*/  SHF.R.U32.HI R8, RZ, 0x4, R6.reuse ;  /* 0x00000004ff087819 */ /* 0x100fe40000011606 */
[----:B------:R-:W-:-:S05]  /*0f30*/  SHF.R.U64 R5, R5, 0x4, R6 ;  /* 0x0000000405057819 */ /* 0x000fca0000001206 */
[----:B------:R3:W-:Y:S01]  /*0f40*/  STS [UR20+0xc], R5 ;  /* 0x00000c05ff007988 */ /* 0x0007e20008000814 */
[----:B-1----:R-:W-:Y:S02]  /*0f50*/  LOP3.LUT R4, R4, 0x7, RZ, 0xb8, !PT ;  /* 0x0000000704047812 */ /* 0x002fe400078eb8ff */
[----:B----4-:R-:W-:-:S03]  /*0f60*/  LOP3.LUT R3, R3, 0xf, R8, 0xb8, !PT ;  /* 0x0000000f03037812 */ /* 0x010fc600078eb808 */
[----:B------:R3:W-:Y:S04]  /*0f70*/  STS [UR20+0x34], R4 ;  /* 0x00003404ff007988 */ /* 0x0007e80008000814 */
[----:B------:R3:W-:Y:S02]  /*0f80*/  STS [UR20+0x1c], R3 ;  /* 0x00001c03ff007988 */ /* 0x0007e40008000814 */
.L_x_38:
[----:B------:R-:W-:Y:S05]  /*0f90*/  BSYNC B4 ;  /* 0x0000000000047941 */ /* 0x000fea0003800000 */
.L_x_37:
[----:B------:R-:W-:Y:S04]  /*0fa0*/  BSSY B4, `(.L_x_39) ;  /* 0x000001a000047945 */ /* 0x000fe80003800000 */
[----:B------:R-:W-:Y:S04]  /*0fb0*/  BSSY B5, `(.L_x_40) ;  /* 0x0000015000057945 */ /* 0x000fe80003800000 */
[----:B------:R-:W-:Y:S05]  /*0fc0*/  @P2 BRA `(.L_x_41) ;  /* 0x0000000000202947 */ /* 0x000fea0003800000 */
[----:B-1-3--:R-:W1:Y:S02]  /*0fd0*/  LDS R3, [UR20+0x34] ;  /* 0x00003414ff037984 */ /* 0x00ae640008000800 */
[----:B-1----:R-:W-:-:S05]  /*0fe0*/  LOP3.LUT R3, R3, 0x38, RZ, 0xb8, !PT ;  /* 0x0000003803037812 */ /* 0x002fca00078eb8ff */
[----:B------:R1:W-:Y:S01]  /*0ff0*/  STS [UR20+0x34], R3 ;  /* 0x00003403ff007988 */ /* 0x0003e20008000814 */
[----:B------:R-:W-:Y:S05]  /*1000*/  @P2 BRA `(.L_x_42) ;  /* 0x0000000000202947 */ /* 0x000fea0003800000 */
[----:B-1----:R-:W1:Y:S01]  /*1010*/  LDS R3, [UR20+0x8] ;  /* 0x00000814ff037984 */ /* 0x002e620008000800 */
[----:B----4-:R-:W-:-:S05]  /*1020*/  IMAD.MOV.U32 R4, RZ, RZ, 0x780 ;  /* 0x00000780ff047424 */ /* 0x010fca00078e00ff */
[----:B-1----:R-:W-:-:S05]  /*1030*/  LOP3.LUT R3, R3, 0x300, R4, 0xd8, !PT ;  /* 0x0000030003037812 */ /* 0x002fca00078ed804 */
[----:B------:R1:W-:Y:S02]  /*1040*/  STS [UR20+0x8], R3 ;  /* 0x00000803ff007988 */ /* 0x0003e40008000814 */
.L_x_41:
[----:B------:R-:W-:Y:S05]  /*1050*/  @P2 BRA `(.L_x_43) ;  /* 0x0000000000282947 */ /* 0x000fea0003800000 */
[----:B-1-3--:R-:W1:Y:S02]  /*1060*/  LDS R3, [UR20+0x8] ;  /* 0x00000814ff037984 */ /* 0x00ae640008000800 */
[----:B-1----:R-:W-:-:S05]  /*1070*/  LOP3.LUT R3, R3, 0x1800, RZ, 0xb8, !PT ;  /* 0x0000180003037812 */ /* 0x002fca00078eb8ff */
[----:B------:R3:W-:Y:S02]  /*1080*/  STS [UR20+0x8], R3 ;  /* 0x00000803ff007988 */ /* 0x0007e40008000814 */
.L_x_42:
[----:B------:R-:W-:Y:S05]  /*1090*/  @P2 BREAK B5 ;  /* 0x0000000000052942 */ /* 0x000fea0003800000 */
[----:B------:R-:W-:Y:S05]  /*10a0*/  @P2 BRA `(.L_x_44) ;  /* 0x0000000000242947 */ /* 0x000fea0003800000 */
[----:B-1-3--:R-:W1:Y:S01]  /*10b0*/  LDS R3, [UR20+0x8] ;  /* 0x00000814ff037984 */ /* 0x00ae620008000800 */
[----:B----4-:R-:W-:-:S05]  /*10c0*/  IMAD.MOV.U32 R4, RZ, RZ, 0x6000 ;  /* 0x00006000ff047424 */ /* 0x010fca00078e00ff */
[----:B-1----:R-:W-:-:S04]  /*10d0*/  LOP3.LUT R3, R3, 0x6000, R4, 0xd8, !PT ;  /* 0x0000600003037812 */ /* 0x002fc800078ed804 */
[----:B------:R-:W-:-:S05]  /*10e0*/  LOP3.LUT R3, R3, 0x400000, RZ, 0xb8, !PT ;  /* 0x0040000003037812 */ /* 0x000fca00078eb8ff */
[----:B------:R1:W-:Y:S02]  /*10f0*/  STS [UR20+0x8], R3 ;  /* 0x00000803ff007988 */ /* 0x0003e40008000814 */
.L_x_43:
[----:B------:R-:W-:Y:S05]  /*1100*/  BSYNC B5 ;  /* 0x0000000000057941 */ /* 0x000fea0003800000 */
.L_x_40:
[----:B-1-3--:R-:W1:Y:S02]  /*1110*/  @!P2 LDS R3, [UR20+0x8] ;  /* 0x00000814ff03a984 */ /* 0x00ae640008000800 */
[----:B-1----:R-:W-:-:S05]  /*1120*/  @!P2 LOP3.LUT R3, R3, 0x8000, RZ, 0xb8, !PT ;  /* 0x000080000303a812 */ /* 0x002fca00078eb8ff */
[----:B------:R1:W-:Y:S02]  /*1130*/  @!P2 STS [UR20+0x8], R3 ;  /* 0x00000803ff00a988 */ /* 0x0003e40008000814 */
.L_x_44:
[----:B------:R-:W-:Y:S05]  /*1140*/  BSYNC B4 ;  /* 0x0000000000047941 */ /* 0x000fea0003800000 */
.L_x_39:
[----:B------:R-:W-:Y:S05]  /*1150*/  WARPSYNC.ALL ;  /* 0x0000000000007948 */ /* 0x000fea0003800000 */
[----:B------:R-:W-:Y:S01]  /*1160*/  UIADD3 UR5, UR5, 0x100, URZ ;  /* 0x0000010005057890 */ /* 0x000fe2000fffe03f */
[----:B------:R-:W-:Y:S02]  /*1170*/  ISETP.GE.AND P1, PT, R9, 0x1, PT ;  /* 0x000000010900780c */ /* 0x000fe40003f26270 */
[----:B------:R-:W-:Y:S02]  /*1180*/  CS2R R56, SRZ ;  /* 0x0000000000387805 */ /* 0x000fe4000001ff00 */
[----:B------:R-:W-:Y:S01]  /*1190*/  CS2R R58, SRZ ;  /* 0x00000000003a7805 */ /* 0x000fe2000001ff00 */
[----:B------:R-:W-:Y:S01]  /*11a0*/  UIADD3 UR32, UP0, UR5, UR32, URZ ;  /* 0x0000002005207290 */ /* 0x000fe2000ff1e03f */
[----:B------:R-:W-:-:S02]  /*11b0*/  CS2R R60, SRZ ;  /* 0x00000000003c7805 */ /* 0x000fc4000001ff00 */
[----:B------:R-:W-:Y:S02]  /*11c0*/  CS2R R62, SRZ ;  /* 0x00000000003e7805 */ /* 0x000fe4000001ff00 */
[----:B------:R-:W-:Y:S01]  /*11d0*/  CS2R R64, SRZ ;  /* 0x0000000000407805 */ /* 0x000fe2000001ff00 */
[----:B------:R-:W-:Y:S01]  /*11e0*/  ULEA.HI.X.SX32 UR33, UR5, UR33, 0x1, UP0 ;  /* 0x0000002105217291 */ /* 0x000fe200080f0e3f */
[----:B------:R-:W-:Y:S02]  /*11f0*/  CS2R R66, SRZ ;  /* 0x0000000000427805 */ /* 0x000fe4000001ff00 */
[----:B------:R-:W-:Y:S02]  /*1200*/  CS2R R68, SRZ ;  /* 0x0000000000447805 */ /* 0x000fe4000001ff00 */
[----:B------:R-:W-:Y:S02]  /*1210*/  CS2R R70, SRZ ;  /* 0x0000000000467805 */ /* 0x000fe4000001ff00 */
[----:B------:R-:W-:-:S02]  /*1220*/  CS2R R72, SRZ ;  /* 0x0000000000487805 */ /* 0x000fc4000001ff00 */
[----:B------:R-:W-:Y:S02]  /*1230*/  CS2R R74, SRZ ;  /* 0x00000000004a7805 */ /* 0x000fe4000001ff00 */
[----:B------:R-:W-:Y:S02]  /*1240*/  CS2R R76, SRZ ;  /* 0x00000000004c7805 */ /* 0x000fe4000001ff00 */
        /* <DEDUP_REMOVED lines=9> */
[----:B------:R-:W-:Y:S01]  /*12e0*/  CS2R R32, SRZ ;  /* 0x0000000000207805 */ /* 0x000fe2000001ff00 */
[----:B------:R-:W-:Y:S01]  /*12f0*/  IMAD.MOV.U32 R34, RZ, RZ, RZ ;  /* 0x000000ffff227224 */ /* 0x000fe200078e00ff */
[----:B------:R-:W-:Y:S06]  /*1300*/  @P0 BRA `(.L_x_45) ;  /* 0x0000000000280947 */ /* 0x000fec0003800000 */
[----:B-1-3--:R-:W1:Y:S01]  /*1310*/  S2R R3, SR_LANEID ;  /* 0x0000000000037919 */ /* 0x00ae620000000000 */
[----:B------:R-:W-:Y:S05]  /*1320*/  WARPSYNC.ALL ;  /* 0x0000000000007948 */ /* 0x000fea0003800000 */
[----:B-1----:R-:W-:-:S05]  /*1330*/  IMAD.SHL.U32 R6, R3, 0x4, RZ ;  /* 0x0000000403067824 */ /* 0x002fca00078e00ff */
[----:B------:R-:W1:Y:S01]  /*1340*/  LDS R3, [R6+UR20] ;  /* 0x0000001406037984 */ /* 0x000e620008000800 */
[----:B----4-:R-:W-:-:S05]  /*1350*/  IADD3 R4, P3, R6, UR32, RZ ;  /* 0x0000002006047c10 */ /* 0x010fca000ff7e0ff */
[----:B------:R-:W-:-:S05]  /*1360*/  IMAD.X R5, RZ, RZ, UR33, P3 ;  /* 0x00000021ff057e24 */ /* 0x000fca00098e06ff */
[----:B-1----:R1:W3:Y:S01]  /*1370*/  ATOMG.E.EXCH.STRONG.GPU PT, RZ, [R4], R3 ;  /* 0x0000000304ff73a8 */ /* 0x0022e200041ee100 */
[----:B------:R-:W-:-:S04]  /*1380*/  DEPBAR {5,4,3,2,1,0} ;  /* 0x0000003f0000791a */ /* 0x000fc80000000000 */
[----:B------:R1:W-:Y:S01]  /*1390*/  UTMACCTL.IV [UR32] ;  /* 0x00000000200079b9 */ /* 0x0003e20008000000 */
[----:B------:R-:W-:Y:S01]  /*13a0*/  NOP ;  /* 0x0000000000007918 */ /* 0x000fe20000000000 */
.L_x_45:
[----:B------:R-:W-:Y:S05]  /*13b0*/  @P0 BRA `(.L_x_46) ;  /* 0x00000000000c0947 */ /* 0x000fea0003800000 */
[----:B------:R0:W-:Y:S01]  /*13c0*/  UTMACMDFLUSH ;  /* 0x00000000000079b7 */ /* 0x0001e20000000000 */
[----:B------:R-:W-:Y:S05]  /*13d0*/  @P0 BRA `(.L_x_46) ;  /* 0x0000000000040947 */ /* 0x000fea0003800000 */
[----:B------:R-:W-:-:S04]  /*13e0*/  DEPBAR.LE SB0, 0x0 ;  /* 0x000080000000791a */ /* 0x000fc80000000000 */
.L_x_46:
[----:B------:R-:W-:Y:S05]  /*13f0*/  WARPSYNC.ALL ;  /* 0x0000000000007948 */ /* 0x000fea0003800000 */
[----:B---3--:R-:W-:Y:S01]  /*1400*/  BAR.SYNC.DEFER_BLOCKING 0x0 ;  /* 0x0000000000007b1d */ /* 0x008fe20000010000 */
[----:B------:R-:W-:Y:S01]  /*1410*/  USHF.L.U32 UR15, UR34, 0x6, URZ ;  /* 0x00000006220f7899 */ /* 0x000fe2000800063f */
[----:B------:R-:W-:Y:S01]  /*1420*/  IMAD.MOV.U32 R35, RZ, RZ, RZ ;  /* 0x000000ffff237224 */ /* 0x000fe200078e00ff */
[----:B------:R-:W-:Y:S02]  /*1430*/  CS2R R36, SRZ ;  /* 0x0000000000247805 */ /* 0x000fe4000001ff00 */
[----:B------:R-:W-:-:S02]  /*1440*/  CS2R R38, SRZ ;  /* 0x0000000000267805 */ /* 0x000fc4000001ff00 */
[----:B------:R-:W-:Y:S01]  /*1450*/  CS2R R40, SRZ ;  /* 0x0000000000287805 */ /* 0x000fe2000001ff00 */
[----:B------:R-:W-:Y:S01]  /*1460*/  VOTEU.ALL UP0, P2 ;  /* 0x00000000003f7886 */ /* 0x000fe20001000000 */
[----:B------:R-:W-:Y:S01]  /*1470*/  UMOV UR6, 0x1 ;  /* 0x0000000100067882 */ /* 0x000fe20000000000 */
[----:B------:R-:W-:Y:S01]  /*1480*/  VOTEU.ALL UP1, P2 ;  /* 0x00000000003f7886 */ /* 0x000fe20001020000 */
[----:B------:R-:W-:Y:S01]  /*1490*/  VOTEU.ALL UP2, P2 ;  /* 0x00000000003f7886 */ /* 0x000fe20001040000 */
[----:B------:R-:W-:Y:S01]  /*14a0*/  VOTEU.ALL UP3, P2 ;  /* 0x00000000003f7886 */ /* 0x000fe20001060000 */
[----:B------:R-:W-:-:S04]  /*14b0*/  @!UP0 UIADD3 UR8, -UR6, 0x100000, URZ ;  /* 0x0010000006088890 */ /* 0x000fc8000fffe13f */
[----:B------:R-:W-:Y:S02]  /*14c0*/  @!UP0 USHF.L.U32 UR9, UR8, 0xb, URZ ;  /* 0x0000000b08098899 */ /* 0x000fe4000800063f */
[----:B------:R-:W-:Y:S01]  /*14d0*/  @!UP0 USHF.L.U32 UR8, UR8, 0x1, URZ ;  /* 0x0000000108088899 */ /* 0x000fe2000800063f */
[----:B------:R-:W-:Y:S01]  /*14e0*/  CS2R R42, SRZ ;  /* 0x00000000002a7805 */ /* 0x000fe2000001ff00 */
        /* <DEDUP_REMOVED lines=12> */
[----:B------:R-:W-:Y:S01]  /*15b0*/  VOTEU.ALL UP0, P2 ;  /* 0x00000000003f7886 */ /* 0x000fe20001000000 */
[----:B------:R-:W-:Y:S02]  /*15c0*/  CS2R R50, SRZ ;  /* 0x0000000000327805 */ /* 0x000fe4000001ff00 */
[----:B------:R-:W-:Y:S02]  /*15d0*/  CS2R R52, SRZ ;  /* 0x0000000000347805 */ /* 0x000fe4000001ff00 */
[----:B------:R-:W-:Y:S01]  /*15e0*/  CS2R R54, SRZ ;  /* 0x0000000000367805 */ /* 0x000fe2000001ff00 */
[----:B------:R-:W3:Y:S02]  /*15f0*/  FENCE.VIEW.ASYNC.S ;  /* 0x00000000000073c6 */ /* 0x000ee40000000000 */
[----:B---3--:R-:W3:Y:S02]  /*1600*/  @!UP0 SYNCS.EXCH.64 URZ, [UR20+0xc000], UR8 ;  /* 0x00c00008143f85b2 */ /* 0x008ee40008000100 */
[----:B---3--:R-:W-:Y:S06]  /*1610*/  BAR.SYNC.DEFER_BLOCKING 0x0 ;  /* 0x0000000000007b1d */ /* 0x008fec0000010000 */
[----:B------:R3:W4:Y:S02]  /*1620*/  @!UP1 SYNCS.EXCH.64 URZ, [UR20+0xc008], UR10 ;  /* 0x00c0080a143f95b2 */ /* 0x0007240008000100 */
[----:B----4-:R-:W-:Y:S01]  /*1630*/  BAR.SYNC.DEFER_BLOCKING 0x0 ;  /* 0x0000000000007b1d */ /* 0x010fe20000010000 */
[----:B---3--:R-:W-:-:S05]  /*1640*/  USHF.L.U32 UR11, UR23, 0x7, URZ ;  /* 0x00000007170b7899 */ /* 0x008fca000800063f */
[----:B------:R3:W4:Y:S02]  /*1650*/  @!UP2 SYNCS.EXCH.64 URZ, [UR20+0xc010], UR12 ;  /* 0x00c0100c143fa5b2 */ /* 0x0007240008000100 */
[----:B----4-:R-:W-:Y:S06]  /*1660*/  BAR.SYNC.DEFER_BLOCKING 0x0 ;  /* 0x0000000000007b1d */ /* 0x010fec0000010000 */
[----:B------:R3:W4:Y:S01]  /*1670*/  @!UP3 SYNCS.EXCH.64 URZ, [UR20+0xc018], UR6 ;  /* 0x00c01806143fb5b2 */ /* 0x0007220008000100 */
[----:B------:R-:W-:Y:S05]  /*1680*/  @!P1 BRA `(.L_x_47) ;  /* 0x0000000400889947 */ /* 0x000fea0003800000 */
        /* <DEDUP_REMOVED lines=31> */
[----:B------:R-:W-:Y:S01]  /*1880*/  CS2R R54, SRZ ;  /* 0x0000000000367805 */ /* 0x000fe2000001ff00 */
[----:B------:R-:W-:Y:S01]  /*1890*/  UMOV UR5, URZ ;  /* 0x0000003f00057c82 */ /* 0x000fe20008000000 */
[----:B------:R-:W-:-:S05]  /*18a0*/  UMOV UR10, URZ ;  /* 0x0000003f000a7c82 */ /* 0x000fca0008000000 */
.L_x_49:
[----:B----4-:R-:W-:Y:S01]  /*18b0*/  BAR.SYNC.DEFER_BLOCKING 0x0 ;  /* 0x0000000000007b1d */ /* 0x010fe20000010000 */
[----:B------:R-:W-:Y:S01]  /*18c0*/  ULEA UR18, UR5, UR20, 0x3 ;  /* 0x0000001405127291 */ /* 0x000fe2000f8e183f */
[----:B-1----:R-:W-:Y:S01]  /*18d0*/  @!P2 IMAD.MOV.U32 R3, RZ, RZ, 0x3000 ;  /* 0x00003000ff03a424 */ /* 0x002fe200078e00ff */
[----:B------:R-:W-:Y:S01]  /*18e0*/  ELECT P0, URZ, PT ;  /* 0x00000000003f782f */ /* 0x000fe20003800000 */
[----:B------:R-:W-:-:S03]  /*18f0*/  ULEA UR8, UR5, UR20, 0xd ;  /* 0x0000001405087291 */ /* 0x000fc6000f8e683f */
[----:B------:R-:W-:Y:S02]  /*1900*/  ISETP.LT.U32.AND P0, PT, R2, 0x20, P0 ;  /* 0x000000200200780c */ /* 0x000fe40000701070 */
[----:B------:R-:W-:Y:S01]  /*1910*/  ELECT P1, URZ, PT ;  /* 0x00000000003f782f */ /* 0x000fe20003820000 */
[----:B---3--:R-:W-:-:S03]  /*1920*/  ULEA UR12, UR5, UR20, 0xc ;  /* 0x00000014050c7291 */ /* 0x008fc6000f8e603f */
[----:B------:R-:W-:Y:S01]  /*1930*/  ISETP.LT.U32.AND P1, PT, R2, 0x20, P1 ;  /* 0x000000200200780c */ /* 0x000fe20000f21070 */
[----:B------:R-:W-:Y:S01]  /*1940*/  UMOV UR14, UR10 ;  /* 0x0000000a000e7c82 */ /* 0x000fe20008000000 */
[----:B------:R-:W-:-:S05]  /*1950*/  UIADD3 UR12, UR12, 0x8000, URZ ;  /* 0x000080000c0c7890 */ /* 0x000fca000fffe03f */
[----:B------:R-:W-:Y:S01]  /*1960*/  VOTEU.ANY UP0, P0 ;  /* 0x00000000003f7886 */ /* 0x000fe20000000100 */
[----:B------:R-:W-:Y:S01]  /*1970*/  VOTEU.ANY UP2, P0 ;  /* 0x00000000003f7886 */ /* 0x000fe20000040100 */
[----:B------:R1:W-:Y:S01]  /*1980*/  @!P2 SYNCS.ARRIVE.TRANS64 RZ, [UR18+0xc000], R3 ;  /* 0x00c00003ffffa9a7 */ /* 0x0003e20008000012 */
[----:B------:R3:W-:Y:S06]  /*1990*/  MEMBAR.ALL.CTA ;  /* 0x0000000000007992 */ /* 0x0007ec0000008000 */
[----:B---3--:R-:W3:Y:S01]  /*19a0*/  FENCE.VIEW.ASYNC.S ;  /* 0x00000000000073c6 */ /* 0x008ee20000000000 */
[----:B------:R-:W-:Y:S01]  /*19b0*/  @UP0 UIADD3 UR9, UR18, 0xc000, URZ ;  /* 0x0000c00012090890 */ /* 0x000fe2000fffe03f */
[----:B------:R-:W-:Y:S01]  /*19c0*/  @UP0 UMOV UR6, UR28 ;  /* 0x0000001c00060c82 */ /* 0x000fe20008000000 */
[----:B------:R-:W-:Y:S01]  /*19d0*/  @UP0 UMOV UR7, UR29 ;  /* 0x0000001d00070c82 */ /* 0x000fe20008000000 */
[----:B---3--:R-:W-:Y:S01]  /*19e0*/  VOTEU.ANY UP1, P1 ;  /* 0x00000000003f7886 */ /* 0x008fe20000820100 */
[----:B------:R-:W-:Y:S01]  /*19f0*/  VOTEU.ANY UP3, P1 ;  /* 0x00000000003f7886 */ /* 0x000fe20000860100 */
[----:B-1----:R-:W-:-:S03]  /*1a00*/  IMAD.U32 R3, RZ, RZ, UR4 ;  /* 0x00000004ff037e24 */ /* 0x002fc6000f8e00ff */
[----:B------:R-:W-:Y:S01]  /*1a10*/  @UP1 UIADD3 UR13, UR18, 0xc000, URZ ;  /* 0x0000c000120d1890 */ /* 0x000fe2000fffe03f */
[----:B------:R-:W-:Y:S01]  /*1a20*/  @UP1 UMOV UR16, UR30 ;  /* 0x0000001e00101c82 */ /* 0x000fe20008000000 */
[----:B------:R-:W-:Y:S01]  /*1a30*/  @UP1 UMOV UR17, UR31 ;  /* 0x0000001f00111c82 */ /* 0x000fe20008000000 */
[----:B------:R-:W-:Y:S01]  /*1a40*/  SHF.L.U32 R3, R3, 0x1f, RZ ;  /* 0x0000001f03037819 */ /* 0x000fe200000006ff */
[----:B------:R-:W-:Y:S06]  /*1a50*/  BAR.SYNC.DEFER_BLOCKING 0x0 ;  /* 0x0000000000007b1d */ /* 0x000fec0000010000 */
[----:B------:R1:W-:Y:S02]  /*1a60*/  @UP2 UTMALDG.2D [UR8], [UR6] ;  /* 0x00000008060025b4 */ /* 0x0003e40008008000 */
[----:B------:R-:W-:Y:S06]  /*1a70*/  BAR.SYNC.DEFER_BLOCKING 0x0 ;  /* 0x0000000000007b1d */ /* 0x000fec0000010000 */
[----:B------:R1:W-:Y:S02]  /*1a80*/  @UP3 UTMALDG.2D [UR12], [UR16] ;  /* 0x0000000c100035b4 */ /* 0x0003e40008008000 */
[----:B------:R-:W-:Y:S06]  /*1a90*/  BAR.SYNC.DEFER_BLOCKING 0x0 ;  /* 0x0000000000007b1d */ /* 0x000fec0000010000 */
[----:B------:R-:W3:Y:S02]  /*1aa0*/  SYNCS.PHASECHK.TRANS64.TRYWAIT P0, [UR18+0xc000], R3 ;  /* 0x00c00003ff0075a7 */ /* 0x000ee40008000152 */
[----:B-1-3--:R-:W-:Y:S05]  /*1ab0*/  @!P0 BRA `(.L_x_48) ;  /* 0x0000000400b88947 */ /* 0x00afea0003800000 */
.L_x_50:
[----:B------:R-:W-:Y:S01]  /*1ac0*/  USHF.R.U32.HI UR16, URZ, 0x4, UR8 ;  /* 0x000000043f107899 */ /* 0x000fe20008011608 */
[----:B------:R-:W-:Y:S02]  /*1ad0*/  WARPGROUP.DEPBAR.LE gsb0, 0x0 ;  /* 0x00008000000079c5 */ /* 0x000fe40000010000 */
[----:B------:R-:W-:Y:S01]  /*1ae0*/  USHF.R.U32.HI UR6, URZ, 0x4, UR12 ;  /* 0x000000043f067899 */ /* 0x000fe2000801160c */
[----:B------:R-:W-:Y:S01]  /*1af0*/  WARPGROUP.ARRIVE ;  /* 0x00000000000079c5 */ /* 0x000fe20000000000 */
[----:B------:R-:W-:Y:S01]  /*1b00*/  USGXT.U32 UR16, UR16, 0xe ;  /* 0x0000000e1010789a */ /* 0x000fe20008000000 */
[----:B------:R-:W1:Y:S01]  /*1b10*/  LDC R3, c[0x0][0x230] ;  /* 0x00008c00ff037b82 */ /* 0x000e620000000800 */
[----:B------:R-:W-:Y:S01]  /*1b20*/  USGXT.U32 UR6, UR6, 0xe ;  /* 0x0000000e0606789a */ /* 0x000fe20008000000 */
[----:B------:R-:W-:Y:S01]  /*1b30*/  UMOV UR17, 0x80000020 ;  /* 0x8000002000117882 */ /* 0x000fe20000000000 */
[----:B------:R-:W-:Y:S01]  /*1b40*/  UMOV UR19, 0x80000020 ;  /* 0x8000002000137882 */ /* 0x000fe20000000000 */
[----:B------:R-:W-:Y:S01]  /*1b50*/  UIADD3 UR24, UP0, UR16, 0x2, URZ ;  /* 0x0000000210187890 */ /* 0x000fe2000ff1e03f */
[----:B------:R-:W-:-:S03]  /*1b60*/  UMOV UR7, URZ ;  /* 0x0000003f00077c82 */ /* 0x000fc60008000000 */
[----:B------:R-:W-:Y:S01]  /*1b70*/  UMOV UR18, UR6 ;  /* 0x0000000600127c82 */ /* 0x000fe20008000000 */
[----:B------:R-:W-:Y:S01]  /*1b80*/  UIADD3.X UR25, UR7, -0x7fffffe0, URZ, UP0, !UPT ;  /* 0x8000002007197890 */ /* 0x000fe200087fe43f */
[----:B------:R-:W-:Y:S01]  /*1b90*/  HGMMA.64x64x16.F32 R56, gdesc[UR16], R56 ;  /* 0x00e00000103879f0 */ /* 0x000fe20008700838 */
[----:B------:R-:W-:Y:S01]  /*1ba0*/  UMOV UR26, 0xfffffffe ;  /* 0xfffffffe001a7882 */ /* 0x000fe20000000000 */
[----:B------:R-:W-:Y:S01]  /*1bb0*/  UMOV UR27, 0x7fffffdf ;  /* 0x7fffffdf001b7882 */ /* 0x000fe20000000000 */
[----:B------:R-:W-:Y:S01]  /*1bc0*/  UMOV UR7, URZ ;  /* 0x0000003f00077c82 */ /* 0x000fe20008000000 */
[----:B------:R-:W-:Y:S02]  /*1bd0*/  UIADD3.64 UR16, UR24, 0xfe, URZ ;  /* 0x000000fe18107897 */ /* 0x000fe4000fffe03f */
[----:B------:R-:W-:Y:S02]  /*1be0*/  UIADD3.64 UR26, UR6, -UR26, URZ ;  /* 0x8000001a061a7297 */ /* 0x000fe4000fffe03f */
[----:B------:R-:W-:-:S02]  /*1bf0*/  UIADD3 UR10, UR10, 0x20, URZ ;  /* 0x000000200a0a7890 */ /* 0x000fc4000fffe03f */
[----:B------:R-:W-:-:S04]  /*1c00*/  UIADD3 UR5, UR5, 0x1, URZ ;  /* 0x0000000105057890 */ /* 0x000fc8000fffe03f */
[----:B-1----:R-:W-:Y:S01]  /*1c10*/  ISETP.LE.AND P0, PT, R3, UR10, PT ;  /* 0x0000000a03007c0c */ /* 0x002fe2000bf03270 */
[----:B------:R-:W-:-:S04]  /*1c20*/  UISETP.NE.U32.AND UP0, UPT, UR5, 0x4, UPT ;  /* 0x000000040500788c */ /* 0x000fc8000bf05070 */
[----:B------:R-:W-:Y:S02]  /*1c30*/  USEL UR6, URZ, 0x1, UP0 ;  /* 0x000000013f067887 */ /* 0x000fe40008000000 */
[----:B------:R-:W-:Y:S02]  /*1c40*/  USEL UR5, UR5, URZ, UP0 ;  /* 0x0000003f05057287 */ /* 0x000fe40008000000 */
[----:B------:R-:W-:Y:S01]  /*1c50*/  ULOP3.LUT UR4, UR4, UR6, URZ, 0x3c, !UPT ;  /* 0x0000000604047292 */ /* 0x000fe2000f8e3c3f */
[----:B------:R-:W-:Y:S01]  /*1c60*/  HGMMA.64x64x16.F32 R56, gdesc[UR24], R56 ;  /* 0x00e00000183879f0 */ /* 0x000fe20008700838 */
[----:B------:R-:W-:-:S03]  /*1c70*/  UIADD3.64 UR24, UR24, 0x100, URZ ;  /* 0x0000010018187897 */ /* 0x000fc6000fffe03f */
[----:B------:R-:W-:Y:S06]  /*1c80*/  HGMMA.64x64x16.F32 R24, gdesc[UR16], R24 ;  /* 0x00e00000101879f0 */ /* 0x000fec0008700818 */
[----:B------:R-:W-:Y:S01]  /*1c90*/  HGMMA.64x64x16.F32 R24, gdesc[UR24], R24, gsb0 ;  /* 0x00e00000181879f0 */ /* 0x000fe20008000818 */
[----:B------:R-:W-:Y:S05]  /*1ca0*/  @!P0 BRA `(.L_x_49) ;  /* 0xfffffffc00008947 */ /* 0x000fea000383ffff */
.L_x_47:
[----:B------:R-:W-:Y:S02]  /*1cb0*/  WARPGROUP.DEPBAR.LE gsb0, 0x0 ;  /* 0x00008000000079c5 */ /* 0x000fe40000010000 */
[----:B----4-:R-:W-:Y:S01]  /*1cc0*/  BAR.SYNC.DEFER_BLOCKING 0x0 ;  /* 0x0000000000007b1d */ /* 0x010fe20000010000 */
[C---:B-1----:R-:W-:Y:S01]  /*1cd0*/  IMAD.SHL.U32 R3, R0.reuse, 0x80, RZ ;  /* 0x0000008000037824 */ /* 0x042fe200078e00ff */
[----:B------:R-:W-:Y:S01]  /*1ce0*/  ELECT P0, URZ, PT ;  /* 0x00000000003f782f */ /* 0x000fe20003800000 */
[----:B------:R-:W-:Y:S01]  /*1cf0*/  IMAD.SHL.U32 R4, R0, 0x10, RZ ;  /* 0x0000001000047824 */ /* 0x000fe200078e00ff */
[----:B------:R-:W-:Y:S02]  /*1d00*/  F2FP.F16.F32.PACK_AB R56, R57, R56 ;  /* 0x000000383938723e */ /* 0x000fe400000000ff */
[----:B------:R-:W-:Y:S01]  /*1d10*/  LOP3.LUT R3, R3, 0x780, RZ, 0xc0, !PT ;  /* 0x0000078003037812 */ /* 0x000fe200078ec0ff */
[----:B------:R-:W-:Y:S01]  /*1d20*/  UMOV UR21, UR15 ;  /* 0x0000000f00157c82 */ /* 0x000fe20008000000 */
[----:B------:R-:W-:Y:S01]  /*1d30*/  F2FP.F16.F32.PACK_AB R57, R59, R58 ;  /* 0x0000003a3b39723e */ /* 0x000fe200000000ff */
[----:B------:R-:W-:Y:S01]  /*1d40*/  UMOV UR22, UR11 ;  /* 0x0000000b00167c82 */ /* 0x000fe20008000000 */
[----:B------:R-:W-:-:S02]  /*1d50*/  LOP3.LUT R3, R3, 0x70, R4, 0xf8, !PT ;  /* 0x0000007003037812 */ /* 0x000fc400078ef804 */
[----:B------:R-:W-:Y:S02]  /*1d60*/  F2FP.F16.F32.PACK_AB R24, R25, R24 ;  /* 0x000000181918723e */ /* 0x000fe400000000ff */
[----:B------:R-:W-:Y:S01]  /*1d70*/  LOP3.LUT R3, R3, 0x10, R0, 0x78, !PT ;  /* 0x0000001003037812 */ /* 0x000fe200078e7800 */
[----:B------:R-:W-:Y:S01]  /*1d80*/  IMAD.SHL.U32 R0, R0, 0x40, RZ ;  /* 0x0000004000007824 */ /* 0x000fe200078e00ff */
[----:B------:R-:W-:Y:S02]  /*1d90*/  ISETP.LT.U32.AND P0, PT, R2, 0x20, P0 ;  /* 0x000000200200780c */ /* 0x000fe40000701070 */
[----:B------:R-:W-:Y:S02]  /*1da0*/  F2FP.F16.F32.PACK_AB R58, R61, R60 ;  /* 0x0000003c3d3a723e */ /* 0x000fe400000000ff */
[----:B------:R-:W-:Y:S02]  /*1db0*/  LOP3.LUT R0, R3, 0x1800, R0, 0xf8, !PT ;  /* 0x0000180003007812 */ /* 0x000fe400078ef800 */
[----:B------:R-:W-:Y:S01]  /*1dc0*/  F2FP.F16.F32.PACK_AB R59, R63, R62 ;  /* 0x0000003e3f3b723e */ /* 0x000fe200000000ff */
[----:B------:R-:W1:Y:S02]  /*1dd0*/  @!P2 SYNCS.CCTL.IV [UR20+0xc000] ;  /* 0x00c00000ff00a9b1 */ /* 0x000e640008000014 */
[----:B-1----:R-:W-:Y:S01]  /*1de0*/  BAR.SYNC.DEFER_BLOCKING 0x0 ;  /* 0x0000000000007b1d */ /* 0x002fe20000010000 */
[C---:B------:R-:W-:Y:S01]  /*1df0*/  LOP3.LUT R3, R0.reuse, 0x20, RZ, 0x3c, !PT ;  /* 0x0000002000037812 */ /* 0x040fe200078e3cff */
[C---:B------:R-:W-:Y:S01]  /*1e00*/  VIADD R2, R0.reuse, UR20 ;  /* 0x0000001400027c36 */ /* 0x040fe20008000000 */
[----:B------:R-:W-:-:S02]  /*1e10*/  LOP3.LUT R4, R0, 0x40, RZ, 0x3c, !PT ;  /* 0x0000004000047812 */ /* 0x000fc400078e3cff */
[----:B------:R-:W-:Y:S01]  /*1e20*/  F2FP.F16.F32.PACK_AB R64, R65, R64 ;  /* 0x000000404140723e */ /* 0x000fe200000000ff */
[----:B------:R-:W-:Y:S01]  /*1e30*/  VIADD R3, R3, UR20 ;  /* 0x0000001403037c36 */ /* 0x000fe20008000000 */
[----:B------:R-:W-:Y:S01]  /*1e40*/  F2FP.F16.F32.PACK_AB R25, R27, R26 ;  /* 0x0000001a1b19723e */ /* 0x000fe200000000ff */
[----:B------:R-:W-:Y:S01]  /*1e50*/  VIADD R4, R4, UR20 ;  /* 0x0000001404047c36 */ /* 0x000fe20008000000 */
[----:B------:R-:W-:Y:S01]  /*1e60*/  F2FP.F16.F32.PACK_AB R65, R67, R66 ;  /* 0x000000424341723e */ /* 0x000fe200000000ff */
[----:B------:R-:W-:Y:S01]  /*1e70*/  VOTEU.ANY UP0, P0 ;  /* 0x00000000003f7886 */ /* 0x000fe20000000100 */
[----:B------:R-:W-:Y:S01]  /*1e80*/  F2FP.F16.F32.PACK_AB R26, R29, R28 ;  /* 0x0000001c1d1a723e */ /* 0x000fe200000000ff */
[----:B------:R-:W-:Y:S01]  /*1e90*/  VOTEU.ANY UP1, P0 ;  /* 0x00000000003f7886 */ /* 0x000fe20000020100 */
[----:B------:R-:W-:Y:S02]  /*1ea0*/  F2FP.F16.F32.PACK_AB R27, R31, R30 ;  /* 0x0000001e1f1b723e */ /* 0x000fe400000000ff */
[----:B------:R-:W-:Y:S01]  /*1eb0*/  F2FP.F16.F32.PACK_AB R32, R33, R32 ;  /* 0x000000202120723e */ /* 0x000fe200000000ff */
[----:B---3--:R-:W-:Y:S01]  /*1ec0*/  @UP0 UMOV UR6, UR32 ;  /* 0x0000002000060c82 */ /* 0x008fe20008000000 */
[----:B------:R-:W-:Y:S01]  /*1ed0*/  LOP3.LUT R0, R0, 0x60, RZ, 0x3c, !PT ;  /* 0x0000006000007812 */ /* 0x000fe200078e3cff */
[----:B------:R-:W-:Y:S01]  /*1ee0*/  @UP0 UMOV UR7, UR33 ;  /* 0x0000002100070c82 */ /* 0x000fe20008000000 */
[----:B------:R-:W-:-:S02]  /*1ef0*/  F2FP.F16.F32.PACK_AB R66, R69, R68 ;  /* 0x000000444542723e */ /* 0x000fc400000000ff */
[----:B------:R-:W-:Y:S01]  /*1f00*/  F2FP.F16.F32.PACK_AB R67, R71, R70 ;  /* 0x000000464743723e */ /* 0x000fe200000000ff */
[----:B------:R-:W-:Y:S01]  /*1f10*/  VIADD R0, R0, UR20 ;  /* 0x0000001400007c36 */ /* 0x000fe20008000000 */
[----:B------:R-:W-:Y:S01]  /*1f20*/  F2FP.F16.F32.PACK_AB R72, R73, R72 ;  /* 0x000000484948723e */ /* 0x000fe200000000ff */
[----:B------:R-:W1:Y:S02]  /*1f30*/  @!P2 SYNCS.CCTL.IV [UR20+0xc008] ;  /* 0x00c00800ff00a9b1 */ /* 0x000e640008000014 */
[----:B-1----:R-:W-:Y:S01]  /*1f40*/  BAR.SYNC.DEFER_BLOCKING 0x0 ;  /* 0x0000000000007b1d */ /* 0x002fe20000010000 */
[----:B------:R-:W-:Y:S02]  /*1f50*/  F2FP.F16.F32.PACK_AB R33, R35, R34 ;  /* 0x000000222321723e */ /* 0x000fe400000000ff */
[----:B------:R-:W-:Y:S02]  /*1f60*/  F2FP.F16.F32.PACK_AB R73, R75, R74 ;  /* 0x0000004a4b49723e */ /* 0x000fe400000000ff */
[----:B------:R-:W-:-:S02]  /*1f70*/  F2FP.F16.F32.PACK_AB R34, R37, R36 ;  /* 0x000000242522723e */ /* 0x000fc400000000ff */
[----:B------:R-:W-:Y:S02]  /*1f80*/  F2FP.F16.F32.PACK_AB R35, R39, R38 ;  /* 0x000000262723723e */ /* 0x000fe400000000ff */
[----:B------:R-:W-:Y:S02]  /*1f90*/  F2FP.F16.F32.PACK_AB R40, R41, R40 ;  /* 0x000000282928723e */ /* 0x000fe400000000ff */
[----:B------:R-:W-:Y:S02]  /*1fa0*/  F2FP.F16.F32.PACK_AB R74, R77, R76 ;  /* 0x0000004c4d4a723e */ /* 0x000fe400000000ff */
[----:B------:R-:W-:Y:S02]  /*1fb0*/  F2FP.F16.F32.PACK_AB R75, R79, R78 ;  /* 0x0000004e4f4b723e */ /* 0x000fe400000000ff */
[----:B------:R-:W-:Y:S02]  /*1fc0*/  F2FP.F16.F32.PACK_AB R80, R81, R80 ;  /* 0x000000505150723e */ /* 0x000fe400000000ff */
[----:B------:R-:W-:-:S02]  /*1fd0*/  F2FP.F16.F32.PACK_AB R41, R43, R42 ;  /* 0x0000002a2b29723e */ /* 0x000fc400000000ff */
[----:B------:R-:W-:Y:S02]  /*1fe0*/  F2FP.F16.F32.PACK_AB R81, R83, R82 ;  /* 0x000000525351723e */ /* 0x000fe400000000ff */
[----:B------:R-:W-:Y:S02]  /*1ff0*/  F2FP.F16.F32.PACK_AB R42, R45, R44 ;  /* 0x0000002c2d2a723e */ /* 0x000fe400000000ff */
[----:B------:R-:W-:Y:S01]  /*2000*/  F2FP.F16.F32.PACK_AB R43, R47, R46 ;  /* 0x0000002e2f2b723e */ /* 0x000fe200000000ff */
[----:B------:R-:W1:Y:S02]  /*2010*/  @!P2 SYNCS.CCTL.IV [UR20+0xc010] ;  /* 0x00c01000ff00a9b1 */ /* 0x000e640008000014 */
[----:B-1----:R-:W-:Y:S01]  /*2020*/  BAR.SYNC.DEFER_BLOCKING 0x0 ;  /* 0x0000000000007b1d */ /* 0x002fe20000010000 */
[----:B------:R-:W-:Y:S02]  /*2030*/  F2FP.F16.F32.PACK_AB R48, R49, R48 ;  /* 0x000000303130723e */ /* 0x000fe400000000ff */
[----:B------:R-:W-:-:S02]  /*2040*/  F2FP.F16.F32.PACK_AB R82, R85, R84 ;  /* 0x000000545552723e */ /* 0x000fc400000000ff */
[----:B------:R-:W-:Y:S02]  /*2050*/  F2FP.F16.F32.PACK_AB R83, R87, R86 ;  /* 0x000000565753723e */ /* 0x000fe400000000ff */
[----:B------:R-:W-:Y:S02]  /*2060*/  F2FP.F16.F32.PACK_AB R49, R51, R50 ;  /* 0x000000323331723e */ /* 0x000fe400000000ff */
[----:B------:R-:W-:Y:S02]  /*2070*/  F2FP.F16.F32.PACK_AB R50, R53, R52 ;  /* 0x000000343532723e */ /* 0x000fe400000000ff */
[----:B------:R-:W-:Y:S01]  /*2080*/  F2FP.F16.F32.PACK_AB R51, R55, R54 ;  /* 0x000000363733723e */ /* 0x000fe200000000ff */
[----:B------:R-:W1:Y:S02]  /*2090*/  @!P2 SYNCS.CCTL.IV [UR20+0xc018] ;  /* 0x00c01800ff00a9b1 */ /* 0x000e640008000014 */
[----:B-1----:R-:W-:Y:S04]  /*20a0*/  STSM.16.M88.4 [R2], R56 ;  /* 0x0000003802007844 */ /* 0x002fe80000000200 */
[----:B------:R-:W-:Y:S04]  /*20b0*/  STSM.16.M88.4 [R2+0x2000], R24 ;  /* 0x0020001802007844 */ /* 0x000fe80000000200 */
[----:B------:R-:W-:Y:S04]  /*20c0*/  STSM.16.M88.4 [R3], R64 ;  /* 0x0000004003007844 */ /* 0x000fe80000000200 */
[----:B------:R-:W-:Y:S04]  /*20d0*/  STSM.16.M88.4 [R3+0x2000], R32 ;  /* 0x0020002003007844 */ /* 0x000fe80000000200 */
[----:B------:R-:W-:Y:S04]  /*20e0*/  STSM.16.M88.4 [R4], R72 ;  /* 0x0000004804007844 */ /* 0x000fe80000000200 */
[----:B------:R-:W-:Y:S04]  /*20f0*/  STSM.16.M88.4 [R4+0x2000], R40 ;  /* 0x0020002804007844 */ /* 0x000fe80000000200 */
[----:B------:R-:W-:Y:S04]  /*2100*/  STSM.16.M88.4 [R0], R80 ;  /* 0x0000005000007844 */ /* 0x000fe80000000200 */
[----:B------:R-:W-:Y:S01]  /*2110*/  STSM.16.M88.4 [R0+0x2000], R48 ;  /* 0x0020003000007844 */ /* 0x000fe20000000200 */
[----:B------:R1:W-:Y:S06]  /*2120*/  MEMBAR.ALL.CTA ;  /* 0x0000000000007992 */ /* 0x0003ec0000008000 */
[----:B-1----:R-:W1:Y:S02]  /*2130*/  FENCE.VIEW.ASYNC.S ;  /* 0x00000000000073c6 */ /* 0x002e640000000000 */
[----:B-1----:R-:W-:Y:S06]  /*2140*/  BAR.SYNC.DEFER_BLOCKING 0x0 ;  /* 0x0000000000007b1d */ /* 0x002fec0000010000 */
[----:B------:R1:W-:Y:S01]  /*2150*/  @UP1 UTMASTG.2D [UR20], [UR6] ;  /* 0x00000014060013b5 */ /* 0x0003e20008008000 */
[----:B------:R0:W-:Y:S01]  /*2160*/  UTMACMDFLUSH ;  /* 0x00000000000079b7 */ /* 0x0001e20000000000 */
[----:B------:R-:W-:-:S04]  /*2170*/  DEPBAR.LE SB0, 0x0 ;  /* 0x000080000000791a */ /* 0x000fc80000000000 */
[----:B------:R-:W-:Y:S06]  /*2180*/  BAR.SYNC.DEFER_BLOCKING 0x0 ;  /* 0x0000000000007b1d */ /* 0x000fec0000010000 */
[----:B-1----:R-:W-:Y:S05]  /*2190*/  EXIT ;  /* 0x000000000000794d */ /* 0x002fea0003800000 */
.L_x_48:
[----:B------:R-:W1:Y:S02]  /*21a0*/  SYNCS.PHASECHK.TRANS64.TRYWAIT P0, [UR18+0xc000], R3 ;  /* 0x00c00003ff0075a7 */ /* 0x000e640008000152 */
[----:B-1----:R-:W-:Y:S05]  /*21b0*/  @!P0 BRA `(.L_x_48) ;  /* 0xfffffffc00f88947 */ /* 0x002fea000383ffff */
[----:B------:R-:W-:Y:S05]  /*21c0*/  BRA `(.L_x_50) ;  /* 0xfffffff8003c7947 */ /* 0x000fea000383ffff */
.L_x_51:
[----:B------:R-:W-:-:S00]  /*21d0*/  BRA `(.L_x_51) ;  /* 0xfffffffc00fc7947 */ /* 0x000fc0000383ffff */
[----:B------:R-:W-:-:S00]  /*21e0*/  NOP ;  /* 0x0000000000007918 */ /* 0x000fc00000000000 */
        /* <DEDUP_REMOVED lines=9> */
.L_x_52:


//--------------------- .nv.shared.gluon_wgmma    --------------------------
	.section	.nv.shared.gluon_wgmma,"aw",@nobits
	.sectionflags	@""
	.align	16
	.zero		1024


//--------------------- .nv.shared.reserved.0     --------------------------
	.section	.nv.shared.reserved.0,"aw",@nobits
	.weak		__nv_reservedSMEM_offset_0_alias
	.size		__nv_reservedSMEM_offset_0_alias, 0, 0
	.other		__nv_reservedSMEM_offset_0_alias,@"STO_CUDA_RESERVED_SHARED STV_DEFAULT"
__nv_reservedSMEM_offset_0_alias:
	.zero		0


//--------------------- .nv.constant0.gluon_wgmma --------------------------
	.section	.nv.constant0.gluon_wgmma,"a",@progbits
	.sectionflags	@""
	.align	4
.nv.constant0.gluon_wgmma:
	.zero		608


//--------------------- SYMBOLS --------------------------

	.type		.nv.reservedSmem.offset0,@object
	.size		.nv.reservedSmem.offset0,0x4
